//
// Generated by NVIDIA NVVM Compiler
//
// Compiler Build ID: CL-36424714
// Cuda compilation tools, release 13.0, V13.0.88
// Based on NVVM 20.0.0
//

.version 9.0
.target sm_100
.address_size 64

	// .globl	_Z24filtro_mediana_kernel_v3PhS_iii
.extern .shared .align 16 .b8 sharedMem[];

.visible .entry _Z24filtro_mediana_kernel_v3PhS_iii(
	.param .u64 .ptr .align 1 _Z24filtro_mediana_kernel_v3PhS_iii_param_0,
	.param .u64 .ptr .align 1 _Z24filtro_mediana_kernel_v3PhS_iii_param_1,
	.param .u32 _Z24filtro_mediana_kernel_v3PhS_iii_param_2,
	.param .u32 _Z24filtro_mediana_kernel_v3PhS_iii_param_3,
	.param .u32 _Z24filtro_mediana_kernel_v3PhS_iii_param_4
)
{
	.reg .pred 	%p<137>;
	.reg .b16 	%rs<114>;
	.reg .b32 	%r<454>;
	.reg .b64 	%rd<20>;

	ld.param.u64 	%rd5, [_Z24filtro_mediana_kernel_v3PhS_iii_param_0];
	ld.param.u32 	%r163, [_Z24filtro_mediana_kernel_v3PhS_iii_param_2];
	ld.param.u32 	%r166, [_Z24filtro_mediana_kernel_v3PhS_iii_param_3];
	ld.param.u32 	%r165, [_Z24filtro_mediana_kernel_v3PhS_iii_param_4];
	cvta.to.global.u64 	%rd1, %rd5;
	mov.u32 	%r167, %ctaid.x;
	mov.u32 	%r1, %ntid.x;
	mul.lo.s32 	%r2, %r167, %r1;
	mov.u32 	%r3, %tid.x;
	add.s32 	%r4, %r2, %r3;
	mov.u32 	%r168, %ctaid.y;
	mov.u32 	%r5, %ntid.y;
	mul.lo.s32 	%r6, %r168, %r5;
	mov.u32 	%r7, %tid.y;
	add.s32 	%r169, %r6, %r7;
	setp.ge.s32 	%p3, %r4, %r163;
	setp.ge.s32 	%p4, %r169, %r166;
	or.pred  	%p5, %p3, %p4;
	@%p5 bra 	$L__BB0_86;
	shr.u32 	%r170, %r165, 31;
	add.s32 	%r171, %r165, %r170;
	shr.s32 	%r9, %r171, 1;
	neg.s32 	%r408, %r9;
	mad.lo.s32 	%r172, %r7, %r1, %r3;
	mad.lo.s32 	%r10, %r163, %r169, %r4;
	cvt.s64.s32 	%rd6, %r10;
	add.s64 	%rd7, %rd1, %rd6;
	ld.global.u8 	%rs38, [%rd7];
	mov.u32 	%r173, sharedMem;
	add.s32 	%r174, %r173, %r172;
	st.shared.u8 	[%r174], %rs38;
	bar.sync 	0;
	mul.lo.s32 	%r11, %r1, %r5;
	mul.lo.s32 	%r12, %r172, 3;
	mul.lo.s32 	%r15, %r165, %r165;
	mad.lo.s32 	%r13, %r15, %r12, %r11;
	add.s32 	%r14, %r173, %r13;
	setp.lt.s32 	%p6, %r165, -1;
	@%p6 bra 	$L__BB0_29;
	add.s32 	%r17, %r2, %r1;
	add.s32 	%r18, %r6, %r5;
	abs.s32 	%r19, %r9;
	add.s32 	%r20, %r9, %r19;
	sub.s32 	%r21, %r4, %r9;
	sub.s32 	%r22, 1, %r9;
	add.s32 	%r23, %r22, %r4;
	setp.ge.s32 	%p7, %r23, %r2;
	setp.lt.u32 	%p8, %r23, %r17;
	and.pred  	%p1, %p7, %p8;
	add.s32 	%r24, %r23, 1;
	setp.ge.s32 	%p9, %r24, %r2;
	setp.lt.u32 	%p10, %r24, %r17;
	and.pred  	%p2, %p9, %p10;
	mov.b32 	%r409, 0;
	cvt.s64.s32 	%rd10, %r4;
	mov.u32 	%r412, %r409;
$L__BB0_3:
	neg.s32 	%r410, %r9;
	and.b32  	%r177, %r20, 3;
	setp.eq.s32 	%p11, %r177, 3;
	add.s32 	%r28, %r408, %r169;
	mul.lo.s32 	%r29, %r28, %r163;
	add.s32 	%r178, %r408, %r7;
	mad.lo.s32 	%r30, %r178, %r1, %r3;
	@%p11 bra 	$L__BB0_25;
	setp.lt.s32 	%p12, %r28, %r166;
	setp.lt.s32 	%p13, %r21, %r163;
	or.b32  	%r179, %r21, %r28;
	setp.gt.s32 	%p14, %r179, -1;
	and.pred  	%p15, %p13, %p12;
	and.pred  	%p16, %p15, %p14;
	sub.s32 	%r180, %r30, %r9;
	mov.u32 	%r181, sharedMem;
	add.s32 	%r31, %r181, %r180;
	add.s32 	%r32, %r14, %r409;
	@%p16 bra 	$L__BB0_6;
	mov.b16 	%rs39, 0;
	st.shared.u8 	[%r32], %rs39;
	bra.uni 	$L__BB0_10;
$L__BB0_6:
	setp.lt.u32 	%p17, %r28, %r18;
	setp.ge.s32 	%p18, %r28, %r6;
	setp.ge.s32 	%p19, %r21, %r2;
	setp.lt.u32 	%p20, %r21, %r17;
	and.pred  	%p21, %p19, %p18;
	and.pred  	%p22, %p21, %p20;
	and.pred  	%p23, %p22, %p17;
	@%p23 bra 	$L__BB0_8;
	add.s32 	%r182, %r21, %r29;
	cvt.s64.s32 	%rd8, %r182;
	add.s64 	%rd9, %rd1, %rd8;
	ld.global.u8 	%rs108, [%rd9];
	bra.uni 	$L__BB0_9;
$L__BB0_8:
	ld.shared.u8 	%rs108, [%r31];
$L__BB0_9:
	st.shared.u8 	[%r32], %rs108;
$L__BB0_10:
	and.b32  	%r183, %r20, 3;
	setp.eq.s32 	%p24, %r183, 0;
	add.s32 	%r412, %r409, 1;
	mov.u32 	%r410, %r22;
	@%p24 bra 	$L__BB0_25;
	setp.lt.s32 	%p25, %r28, %r166;
	setp.lt.s32 	%p26, %r23, %r163;
	or.b32  	%r184, %r23, %r28;
	setp.gt.s32 	%p27, %r184, -1;
	and.pred  	%p28, %p26, %p25;
	and.pred  	%p29, %p28, %p27;
	neg.s32 	%r185, %r9;
	cvt.s64.s32 	%rd11, %r185;
	cvt.s64.s32 	%rd12, %r29;
	add.s64 	%rd13, %rd11, %rd10;
	add.s64 	%rd14, %rd13, %rd12;
	add.s64 	%rd2, %rd1, %rd14;
	@%p29 bra 	$L__BB0_13;
	mov.b16 	%rs40, 0;
	st.shared.u8 	[%r32+1], %rs40;
	bra.uni 	$L__BB0_17;
$L__BB0_13:
	setp.lt.u32 	%p30, %r28, %r18;
	setp.ge.s32 	%p31, %r28, %r6;
	and.pred  	%p32, %p1, %p31;
	and.pred  	%p33, %p32, %p30;
	@%p33 bra 	$L__BB0_15;
	ld.global.u8 	%rs109, [%rd2+1];
	bra.uni 	$L__BB0_16;
$L__BB0_15:
	ld.shared.u8 	%rs109, [%r31+1];
$L__BB0_16:
	st.shared.u8 	[%r32+1], %rs109;
$L__BB0_17:
	sub.s32 	%r410, 2, %r9;
	and.b32  	%r186, %r20, 3;
	setp.eq.s32 	%p34, %r186, 1;
	add.s32 	%r412, %r409, 2;
	@%p34 bra 	$L__BB0_25;
	setp.lt.s32 	%p36, %r24, %r163;
	or.b32  	%r187, %r24, %r28;
	setp.gt.s32 	%p37, %r187, -1;
	and.pred  	%p38, %p36, %p25;
	and.pred  	%p39, %p38, %p37;
	@%p39 bra 	$L__BB0_20;
	mov.b16 	%rs41, 0;
	st.shared.u8 	[%r32+2], %rs41;
	bra.uni 	$L__BB0_24;
$L__BB0_20:
	setp.lt.u32 	%p40, %r28, %r18;
	setp.ge.s32 	%p41, %r28, %r6;
	and.pred  	%p42, %p2, %p41;
	and.pred  	%p43, %p42, %p40;
	@%p43 bra 	$L__BB0_22;
	ld.global.u8 	%rs110, [%rd2+2];
	bra.uni 	$L__BB0_23;
$L__BB0_22:
	ld.shared.u8 	%rs110, [%r31+2];
$L__BB0_23:
	st.shared.u8 	[%r32+2], %rs110;
$L__BB0_24:
	sub.s32 	%r410, 3, %r9;
	add.s32 	%r412, %r409, 3;
$L__BB0_25:
	setp.lt.u32 	%p44, %r20, 3;
	@%p44 bra 	$L__BB0_141;
$L__BB0_26:
	setp.ge.s32 	%p45, %r28, %r166;
	add.s32 	%r153, %r410, %r4;
	or.b32  	%r188, %r153, %r28;
	setp.lt.s32 	%p46, %r188, 0;
	setp.ge.s32 	%p47, %r153, %r163;
	or.pred  	%p48, %p47, %p45;
	add.s32 	%r189, %r408, %r7;
	mad.lo.s32 	%r190, %r189, %r1, %r3;
	add.s32 	%r191, %r190, %r410;
	mov.u32 	%r192, sharedMem;
	add.s32 	%r154, %r192, %r191;
	add.s32 	%r193, %r153, %r29;
	cvt.s64.s32 	%rd15, %r193;
	add.s64 	%rd3, %rd1, %rd15;
	add.s32 	%r155, %r14, %r412;
	or.pred  	%p49, %p48, %p46;
	@%p49 bra 	$L__BB0_121;
	setp.ge.u32 	%p50, %r28, %r18;
	setp.lt.s32 	%p51, %r28, %r6;
	setp.lt.s32 	%p52, %r153, %r2;
	setp.ge.u32 	%p53, %r153, %r17;
	or.pred  	%p54, %p52, %p51;
	or.pred  	%p55, %p54, %p53;
	or.pred  	%p56, %p55, %p50;
	@%p56 bra 	$L__BB0_120;
	ld.shared.u8 	%rs26, [%r154];
	st.shared.u8 	[%r155], %rs26;
	bra.uni 	$L__BB0_122;
$L__BB0_29:
	add.s32 	%r41, %r14, %r15;
	add.s32 	%r42, %r41, %r15;
	cvt.s32.s8 	%r43, %r15;
	setp.lt.s32 	%p95, %r43, 1;
	@%p95 bra 	$L__BB0_85;
	add.s32 	%r44, %r41, %r43;
	and.b32  	%r45, %r15, 5;
	add.s32 	%r46, %r45, -1;
	and.b32  	%r47, %r15, 1;
	add.s32 	%r48, %r47, -1;
	and.b32  	%r49, %r15, 13;
	add.s32 	%r50, %r49, -1;
	sub.s32 	%r51, %r43, %r45;
	sub.s32 	%r52, %r43, %r49;
	sub.s32 	%r53, %r45, %r43;
	mov.u32 	%r199, sharedMem;
	add.s32 	%r200, %r13, %r199;
	add.s32 	%r54, %r200, 3;
	mad.lo.s32 	%r201, %r15, %r12, %r15;
	add.s32 	%r202, %r201, %r11;
	add.s32 	%r203, %r202, %r199;
	add.s32 	%r55, %r203, 3;
	mov.b32 	%r413, 0;
$L__BB0_31:
	setp.lt.u32 	%p96, %r43, 8;
	mov.b32 	%r449, 0;
	@%p96 bra 	$L__BB0_34;
	mov.u32 	%r414, %r55;
	mov.u32 	%r415, %r54;
	mov.u32 	%r416, %r53;
$L__BB0_33:
	.pragma "nounroll";
	ld.shared.u8 	%r205, [%r415+-3];
	not.b32 	%r206, %r205;
	shr.u32 	%r207, %r206, %r413;
	cvt.u16.u32 	%rs46, %r207;
	and.b16  	%rs47, %rs46, 1;
	st.shared.u8 	[%r414+-3], %rs47;
	ld.shared.u8 	%r208, [%r415+-2];
	not.b32 	%r209, %r208;
	shr.u32 	%r210, %r209, %r413;
	cvt.u16.u32 	%rs48, %r210;
	and.b16  	%rs49, %rs48, 1;
	st.shared.u8 	[%r414+-2], %rs49;
	ld.shared.u8 	%r211, [%r415+-1];
	not.b32 	%r212, %r211;
	shr.u32 	%r213, %r212, %r413;
	cvt.u16.u32 	%rs50, %r213;
	and.b16  	%rs51, %rs50, 1;
	st.shared.u8 	[%r414+-1], %rs51;
	ld.shared.u8 	%r214, [%r415];
	not.b32 	%r215, %r214;
	shr.u32 	%r216, %r215, %r413;
	cvt.u16.u32 	%rs52, %r216;
	and.b16  	%rs53, %rs52, 1;
	st.shared.u8 	[%r414], %rs53;
	ld.shared.u8 	%r217, [%r415+1];
	not.b32 	%r218, %r217;
	shr.u32 	%r219, %r218, %r413;
	cvt.u16.u32 	%rs54, %r219;
	and.b16  	%rs55, %rs54, 1;
	st.shared.u8 	[%r414+1], %rs55;
	ld.shared.u8 	%r220, [%r415+2];
	not.b32 	%r221, %r220;
	shr.u32 	%r222, %r221, %r413;
	cvt.u16.u32 	%rs56, %r222;
	and.b16  	%rs57, %rs56, 1;
	st.shared.u8 	[%r414+2], %rs57;
	ld.shared.u8 	%r223, [%r415+3];
	not.b32 	%r224, %r223;
	shr.u32 	%r225, %r224, %r413;
	cvt.u16.u32 	%rs58, %r225;
	and.b16  	%rs59, %rs58, 1;
	st.shared.u8 	[%r414+3], %rs59;
	ld.shared.u8 	%r226, [%r415+4];
	not.b32 	%r227, %r226;
	shr.u32 	%r228, %r227, %r413;
	cvt.u16.u32 	%rs60, %r228;
	and.b16  	%rs61, %rs60, 1;
	st.shared.u8 	[%r414+4], %rs61;
	add.s32 	%r416, %r416, 8;
	add.s32 	%r415, %r415, 8;
	add.s32 	%r414, %r414, 8;
	setp.eq.s32 	%p97, %r416, 0;
	mov.u32 	%r449, %r51;
	@%p97 bra 	$L__BB0_34;
	bra.uni 	$L__BB0_33;
$L__BB0_34:
	setp.eq.s32 	%p98, %r45, 0;
	@%p98 bra 	$L__BB0_35;
	bra.uni 	$L__BB0_114;
$L__BB0_35:
	setp.lt.u32 	%p102, %r43, 8;
	ld.shared.u8 	%rs10, [%r44+-1];
	mov.b32 	%r444, 0;
	mov.u32 	%r443, %r444;
	@%p102 bra 	$L__BB0_38;
	mov.b32 	%r417, 0;
	mov.u32 	%r443, %r417;
$L__BB0_37:
	.pragma "nounroll";
	add.s32 	%r258, %r41, %r417;
	ld.shared.u8 	%r259, [%r258];
	st.shared.u8 	[%r258], %r443;
	add.s32 	%r260, %r443, %r259;
	ld.shared.u8 	%r261, [%r258+1];
	st.shared.u8 	[%r258+1], %r260;
	add.s32 	%r262, %r260, %r261;
	ld.shared.u8 	%r263, [%r258+2];
	st.shared.u8 	[%r258+2], %r262;
	add.s32 	%r264, %r262, %r263;
	ld.shared.u8 	%r265, [%r258+3];
	st.shared.u8 	[%r258+3], %r264;
	add.s32 	%r266, %r264, %r265;
	ld.shared.u8 	%r267, [%r258+4];
	st.shared.u8 	[%r258+4], %r266;
	add.s32 	%r268, %r266, %r267;
	ld.shared.u8 	%r269, [%r258+5];
	st.shared.u8 	[%r258+5], %r268;
	add.s32 	%r270, %r268, %r269;
	ld.shared.u8 	%r271, [%r258+6];
	st.shared.u8 	[%r258+6], %r270;
	add.s32 	%r272, %r270, %r271;
	ld.shared.u8 	%r273, [%r258+7];
	st.shared.u8 	[%r258+7], %r272;
	add.s32 	%r443, %r272, %r273;
	add.s32 	%r417, %r417, 8;
	setp.eq.s32 	%p103, %r417, %r51;
	mov.u32 	%r444, %r51;
	@%p103 bra 	$L__BB0_38;
	bra.uni 	$L__BB0_37;
$L__BB0_38:
	setp.eq.s32 	%p104, %r45, 0;
	@%p104 bra 	$L__BB0_45;
	setp.lt.u32 	%p105, %r46, 3;
	@%p105 bra 	$L__BB0_41;
	add.s32 	%r274, %r41, %r444;
	ld.shared.u8 	%r275, [%r274];
	st.shared.u8 	[%r274], %r443;
	add.s32 	%r276, %r443, %r275;
	ld.shared.u8 	%r277, [%r274+1];
	st.shared.u8 	[%r274+1], %r276;
	add.s32 	%r278, %r276, %r277;
	ld.shared.u8 	%r279, [%r274+2];
	st.shared.u8 	[%r274+2], %r278;
	add.s32 	%r280, %r278, %r279;
	ld.shared.u8 	%r281, [%r274+3];
	st.shared.u8 	[%r274+3], %r280;
	add.s32 	%r443, %r280, %r281;
	add.s32 	%r444, %r444, 4;
$L__BB0_41:
	setp.eq.s32 	%p106, %r47, 0;
	@%p106 bra 	$L__BB0_45;
	setp.eq.s32 	%p107, %r48, 0;
	@%p107 bra 	$L__BB0_44;
	add.s32 	%r282, %r41, %r444;
	ld.shared.u8 	%r283, [%r282];
	st.shared.u8 	[%r282], %r443;
	add.s32 	%r284, %r443, %r283;
	ld.shared.u8 	%r285, [%r282+1];
	st.shared.u8 	[%r282+1], %r284;
	add.s32 	%r443, %r284, %r285;
	add.s32 	%r444, %r444, 2;
$L__BB0_44:
	add.s32 	%r286, %r41, %r444;
	st.shared.u8 	[%r286], %r443;
$L__BB0_45:
	setp.lt.u32 	%p108, %r43, 8;
	ld.shared.u8 	%r288, [%r44+-1];
	mov.b32 	%r289, 1;
	shl.b32 	%r103, %r289, %r413;
	cvt.u32.u16 	%r290, %rs10;
	and.b32  	%r291, %r290, 255;
	add.s32 	%r104, %r288, %r291;
	mov.b32 	%r437, 0;
	@%p108 bra 	$L__BB0_72;
	mov.b32 	%r419, 0;
$L__BB0_47:
	.pragma "nounroll";
	add.s32 	%r68, %r14, %r419;
	ld.shared.u8 	%rs11, [%r68];
	cvt.u32.u16 	%r293, %rs11;
	and.b32  	%r294, %r293, %r103;
	and.b32  	%r295, %r294, 255;
	setp.eq.s32 	%p109, %r295, 0;
	add.s32 	%r69, %r68, %r15;
	@%p109 bra 	$L__BB0_49;
	ld.shared.u8 	%r296, [%r69];
	add.s32 	%r297, %r104, %r419;
	sub.s32 	%r420, %r297, %r296;
	bra.uni 	$L__BB0_50;
$L__BB0_49:
	ld.shared.u8 	%r420, [%r69];
$L__BB0_50:
	add.s32 	%r298, %r42, %r420;
	st.shared.u8 	[%r298], %rs11;
	ld.shared.u8 	%rs12, [%r68+1];
	cvt.u32.u16 	%r299, %rs12;
	and.b32  	%r300, %r299, %r103;
	and.b32  	%r301, %r300, 255;
	setp.eq.s32 	%p110, %r301, 0;
	@%p110 bra 	$L__BB0_52;
	add.s32 	%r302, %r419, %r104;
	ld.shared.u8 	%r303, [%r69+1];
	sub.s32 	%r304, %r302, %r303;
	add.s32 	%r421, %r304, 1;
	bra.uni 	$L__BB0_53;
$L__BB0_52:
	ld.shared.u8 	%r421, [%r69+1];
$L__BB0_53:
	add.s32 	%r305, %r42, %r421;
	st.shared.u8 	[%r305], %rs12;
	ld.shared.u8 	%rs13, [%r68+2];
	cvt.u32.u16 	%r306, %rs13;
	and.b32  	%r307, %r306, %r103;
	and.b32  	%r308, %r307, 255;
	setp.eq.s32 	%p111, %r308, 0;
	@%p111 bra 	$L__BB0_55;
	add.s32 	%r309, %r419, %r104;
	ld.shared.u8 	%r310, [%r69+2];
	sub.s32 	%r311, %r309, %r310;
	add.s32 	%r422, %r311, 2;
	bra.uni 	$L__BB0_56;
$L__BB0_55:
	ld.shared.u8 	%r422, [%r69+2];
$L__BB0_56:
	add.s32 	%r312, %r42, %r422;
	st.shared.u8 	[%r312], %rs13;
	ld.shared.u8 	%rs14, [%r68+3];
	cvt.u32.u16 	%r313, %rs14;
	and.b32  	%r314, %r313, %r103;
	and.b32  	%r315, %r314, 255;
	setp.eq.s32 	%p112, %r315, 0;
	@%p112 bra 	$L__BB0_58;
	add.s32 	%r316, %r419, %r104;
	ld.shared.u8 	%r317, [%r69+3];
	sub.s32 	%r318, %r316, %r317;
	add.s32 	%r423, %r318, 3;
	bra.uni 	$L__BB0_59;
$L__BB0_58:
	ld.shared.u8 	%r423, [%r69+3];
$L__BB0_59:
	add.s32 	%r319, %r42, %r423;
	st.shared.u8 	[%r319], %rs14;
	ld.shared.u8 	%rs15, [%r68+4];
	cvt.u32.u16 	%r320, %rs15;
	and.b32  	%r321, %r320, %r103;
	and.b32  	%r322, %r321, 255;
	setp.eq.s32 	%p113, %r322, 0;
	@%p113 bra 	$L__BB0_61;
	add.s32 	%r323, %r419, %r104;
	ld.shared.u8 	%r324, [%r69+4];
	sub.s32 	%r325, %r323, %r324;
	add.s32 	%r424, %r325, 4;
	bra.uni 	$L__BB0_62;
$L__BB0_61:
	ld.shared.u8 	%r424, [%r69+4];
$L__BB0_62:
	add.s32 	%r326, %r42, %r424;
	st.shared.u8 	[%r326], %rs15;
	ld.shared.u8 	%rs16, [%r68+5];
	cvt.u32.u16 	%r327, %rs16;
	and.b32  	%r328, %r327, %r103;
	and.b32  	%r329, %r328, 255;
	setp.eq.s32 	%p114, %r329, 0;
	@%p114 bra 	$L__BB0_64;
	add.s32 	%r330, %r419, %r104;
	ld.shared.u8 	%r331, [%r69+5];
	sub.s32 	%r332, %r330, %r331;
	add.s32 	%r425, %r332, 5;
	bra.uni 	$L__BB0_65;
$L__BB0_64:
	ld.shared.u8 	%r425, [%r69+5];
$L__BB0_65:
	add.s32 	%r333, %r42, %r425;
	st.shared.u8 	[%r333], %rs16;
	ld.shared.u8 	%rs17, [%r68+6];
	cvt.u32.u16 	%r334, %rs17;
	and.b32  	%r335, %r334, %r103;
	and.b32  	%r336, %r335, 255;
	setp.eq.s32 	%p115, %r336, 0;
	@%p115 bra 	$L__BB0_67;
	add.s32 	%r337, %r419, %r104;
	ld.shared.u8 	%r338, [%r69+6];
	sub.s32 	%r339, %r337, %r338;
	add.s32 	%r426, %r339, 6;
	bra.uni 	$L__BB0_68;
$L__BB0_67:
	ld.shared.u8 	%r426, [%r69+6];
$L__BB0_68:
	add.s32 	%r340, %r42, %r426;
	st.shared.u8 	[%r340], %rs17;
	ld.shared.u8 	%rs18, [%r68+7];
	cvt.u32.u16 	%r341, %rs18;
	and.b32  	%r342, %r341, %r103;
	and.b32  	%r343, %r342, 255;
	setp.eq.s32 	%p116, %r343, 0;
	@%p116 bra 	$L__BB0_70;
	add.s32 	%r344, %r419, %r104;
	ld.shared.u8 	%r345, [%r69+7];
	sub.s32 	%r346, %r344, %r345;
	add.s32 	%r427, %r346, 7;
	bra.uni 	$L__BB0_71;
$L__BB0_70:
	ld.shared.u8 	%r427, [%r69+7];
$L__BB0_71:
	add.s32 	%r347, %r42, %r427;
	st.shared.u8 	[%r347], %rs18;
	add.s32 	%r419, %r419, 8;
	setp.eq.s32 	%p117, %r419, %r51;
	mov.u32 	%r437, %r51;
	@%p117 bra 	$L__BB0_72;
	bra.uni 	$L__BB0_47;
$L__BB0_72:
	setp.eq.s32 	%p118, %r45, 0;
	@%p118 bra 	$L__BB0_111;
	setp.lt.u32 	%p119, %r46, 3;
	@%p119 bra 	$L__BB0_98;
	add.s32 	%r106, %r14, %r437;
	ld.shared.u8 	%rs19, [%r106];
	cvt.u32.u16 	%r348, %rs19;
	and.b32  	%r349, %r348, %r103;
	and.b32  	%r350, %r349, 255;
	setp.eq.s32 	%p120, %r350, 0;
	add.s32 	%r107, %r106, %r15;
	@%p120 bra 	$L__BB0_87;
	ld.shared.u8 	%r351, [%r107];
	add.s32 	%r352, %r104, %r437;
	sub.s32 	%r433, %r352, %r351;
	bra.uni 	$L__BB0_88;
$L__BB0_76:
	setp.eq.s32 	%p131, %r49, 0;
	@%p131 bra 	$L__BB0_84;
	setp.lt.u32 	%p132, %r50, 7;
	@%p132 bra 	$L__BB0_79;
	add.s32 	%r400, %r42, %r430;
	ld.shared.u8 	%rs92, [%r400];
	add.s32 	%r401, %r14, %r430;
	st.shared.u8 	[%r401], %rs92;
	ld.shared.u8 	%rs93, [%r400+1];
	st.shared.u8 	[%r401+1], %rs93;
	ld.shared.u8 	%rs94, [%r400+2];
	st.shared.u8 	[%r401+2], %rs94;
	ld.shared.u8 	%rs95, [%r400+3];
	st.shared.u8 	[%r401+3], %rs95;
	ld.shared.u8 	%rs96, [%r400+4];
	st.shared.u8 	[%r401+4], %rs96;
	ld.shared.u8 	%rs97, [%r400+5];
	st.shared.u8 	[%r401+5], %rs97;
	ld.shared.u8 	%rs98, [%r400+6];
	st.shared.u8 	[%r401+6], %rs98;
	ld.shared.u8 	%rs99, [%r400+7];
	st.shared.u8 	[%r401+7], %rs99;
	add.s32 	%r430, %r430, 8;
$L__BB0_79:
	setp.eq.s32 	%p133, %r45, 0;
	@%p133 bra 	$L__BB0_84;
	setp.lt.u32 	%p134, %r46, 3;
	@%p134 bra 	$L__BB0_82;
	add.s32 	%r402, %r42, %r430;
	ld.shared.u8 	%rs100, [%r402];
	add.s32 	%r403, %r14, %r430;
	st.shared.u8 	[%r403], %rs100;
	ld.shared.u8 	%rs101, [%r402+1];
	st.shared.u8 	[%r403+1], %rs101;
	ld.shared.u8 	%rs102, [%r402+2];
	st.shared.u8 	[%r403+2], %rs102;
	ld.shared.u8 	%rs103, [%r402+3];
	st.shared.u8 	[%r403+3], %rs103;
	add.s32 	%r430, %r430, 4;
$L__BB0_82:
	setp.eq.s32 	%p135, %r47, 0;
	@%p135 bra 	$L__BB0_84;
	add.s32 	%r404, %r42, %r430;
	ld.shared.u8 	%rs104, [%r404];
	add.s32 	%r405, %r14, %r430;
	st.shared.u8 	[%r405], %rs104;
$L__BB0_84:
	add.s32 	%r413, %r413, 1;
	setp.eq.s32 	%p136, %r413, 8;
	@%p136 bra 	$L__BB0_85;
	bra.uni 	$L__BB0_31;
$L__BB0_85:
	ld.param.u64 	%rd19, [_Z24filtro_mediana_kernel_v3PhS_iii_param_1];
	cvt.s64.s32 	%rd16, %r10;
	shr.u32 	%r406, %r15, 1;
	add.s32 	%r407, %r42, %r406;
	ld.shared.u8 	%rs105, [%r407];
	cvta.to.global.u64 	%rd17, %rd19;
	add.s64 	%rd18, %rd17, %rd16;
	st.global.u8 	[%rd18], %rs105;
$L__BB0_86:
	ret;
$L__BB0_87:
	ld.shared.u8 	%r433, [%r107];
$L__BB0_88:
	add.s32 	%r353, %r42, %r433;
	st.shared.u8 	[%r353], %rs19;
	ld.shared.u8 	%rs20, [%r106+1];
	cvt.u32.u16 	%r354, %rs20;
	and.b32  	%r355, %r354, %r103;
	and.b32  	%r356, %r355, 255;
	setp.eq.s32 	%p121, %r356, 0;
	@%p121 bra 	$L__BB0_90;
	add.s32 	%r357, %r437, %r104;
	ld.shared.u8 	%r358, [%r107+1];
	sub.s32 	%r359, %r357, %r358;
	add.s32 	%r434, %r359, 1;
	bra.uni 	$L__BB0_91;
$L__BB0_90:
	ld.shared.u8 	%r434, [%r107+1];
$L__BB0_91:
	add.s32 	%r360, %r42, %r434;
	st.shared.u8 	[%r360], %rs20;
	ld.shared.u8 	%rs21, [%r106+2];
	cvt.u32.u16 	%r361, %rs21;
	and.b32  	%r362, %r361, %r103;
	and.b32  	%r363, %r362, 255;
	setp.eq.s32 	%p122, %r363, 0;
	@%p122 bra 	$L__BB0_93;
	add.s32 	%r364, %r437, %r104;
	ld.shared.u8 	%r365, [%r107+2];
	sub.s32 	%r366, %r364, %r365;
	add.s32 	%r435, %r366, 2;
	bra.uni 	$L__BB0_94;
$L__BB0_93:
	ld.shared.u8 	%r435, [%r107+2];
$L__BB0_94:
	add.s32 	%r367, %r42, %r435;
	st.shared.u8 	[%r367], %rs21;
	ld.shared.u8 	%rs22, [%r106+3];
	cvt.u32.u16 	%r368, %rs22;
	and.b32  	%r369, %r368, %r103;
	and.b32  	%r370, %r369, 255;
	setp.eq.s32 	%p123, %r370, 0;
	@%p123 bra 	$L__BB0_96;
	add.s32 	%r371, %r437, %r104;
	ld.shared.u8 	%r372, [%r107+3];
	sub.s32 	%r373, %r371, %r372;
	add.s32 	%r436, %r373, 3;
	bra.uni 	$L__BB0_97;
$L__BB0_96:
	ld.shared.u8 	%r436, [%r107+3];
$L__BB0_97:
	add.s32 	%r374, %r42, %r436;
	st.shared.u8 	[%r374], %rs22;
	add.s32 	%r437, %r437, 4;
$L__BB0_98:
	setp.eq.s32 	%p124, %r47, 0;
	@%p124 bra 	$L__BB0_111;
	setp.eq.s32 	%p125, %r48, 0;
	@%p125 bra 	$L__BB0_107;
	add.s32 	%r122, %r14, %r437;
	ld.shared.u8 	%rs23, [%r122];
	cvt.u32.u16 	%r375, %rs23;
	and.b32  	%r376, %r375, %r103;
	and.b32  	%r377, %r376, 255;
	setp.eq.s32 	%p126, %r377, 0;
	add.s32 	%r123, %r122, %r15;
	@%p126 bra 	$L__BB0_102;
	ld.shared.u8 	%r378, [%r123];
	add.s32 	%r379, %r104, %r437;
	sub.s32 	%r438, %r379, %r378;
	bra.uni 	$L__BB0_103;
$L__BB0_102:
	ld.shared.u8 	%r438, [%r123];
$L__BB0_103:
	add.s32 	%r380, %r42, %r438;
	st.shared.u8 	[%r380], %rs23;
	ld.shared.u8 	%rs24, [%r122+1];
	cvt.u32.u16 	%r381, %rs24;
	and.b32  	%r382, %r381, %r103;
	and.b32  	%r383, %r382, 255;
	setp.eq.s32 	%p127, %r383, 0;
	@%p127 bra 	$L__BB0_105;
	add.s32 	%r384, %r437, %r104;
	ld.shared.u8 	%r385, [%r123+1];
	sub.s32 	%r386, %r384, %r385;
	add.s32 	%r439, %r386, 1;
	bra.uni 	$L__BB0_106;
$L__BB0_105:
	ld.shared.u8 	%r439, [%r123+1];
$L__BB0_106:
	add.s32 	%r387, %r42, %r439;
	st.shared.u8 	[%r387], %rs24;
	add.s32 	%r437, %r437, 2;
$L__BB0_107:
	add.s32 	%r132, %r14, %r437;
	ld.shared.u8 	%rs25, [%r132];
	cvt.u32.u16 	%r388, %rs25;
	and.b32  	%r389, %r388, %r103;
	and.b32  	%r390, %r389, 255;
	setp.eq.s32 	%p128, %r390, 0;
	@%p128 bra 	$L__BB0_109;
	add.s32 	%r391, %r132, %r15;
	ld.shared.u8 	%r392, [%r391];
	add.s32 	%r393, %r104, %r437;
	sub.s32 	%r441, %r393, %r392;
	bra.uni 	$L__BB0_110;
$L__BB0_109:
	add.s32 	%r394, %r132, %r15;
	ld.shared.u8 	%r441, [%r394];
$L__BB0_110:
	add.s32 	%r395, %r42, %r441;
	st.shared.u8 	[%r395], %rs25;
$L__BB0_111:
	setp.lt.u32 	%p129, %r43, 16;
	mov.b32 	%r430, 0;
	@%p129 bra 	$L__BB0_76;
	mov.b32 	%r428, 0;
$L__BB0_113:
	.pragma "nounroll";
	add.s32 	%r398, %r42, %r428;
	ld.shared.u8 	%rs76, [%r398];
	add.s32 	%r399, %r14, %r428;
	st.shared.u8 	[%r399], %rs76;
	ld.shared.u8 	%rs77, [%r398+1];
	st.shared.u8 	[%r399+1], %rs77;
	ld.shared.u8 	%rs78, [%r398+2];
	st.shared.u8 	[%r399+2], %rs78;
	ld.shared.u8 	%rs79, [%r398+3];
	st.shared.u8 	[%r399+3], %rs79;
	ld.shared.u8 	%rs80, [%r398+4];
	st.shared.u8 	[%r399+4], %rs80;
	ld.shared.u8 	%rs81, [%r398+5];
	st.shared.u8 	[%r399+5], %rs81;
	ld.shared.u8 	%rs82, [%r398+6];
	st.shared.u8 	[%r399+6], %rs82;
	ld.shared.u8 	%rs83, [%r398+7];
	st.shared.u8 	[%r399+7], %rs83;
	ld.shared.u8 	%rs84, [%r398+8];
	st.shared.u8 	[%r399+8], %rs84;
	ld.shared.u8 	%rs85, [%r398+9];
	st.shared.u8 	[%r399+9], %rs85;
	ld.shared.u8 	%rs86, [%r398+10];
	st.shared.u8 	[%r399+10], %rs86;
	ld.shared.u8 	%rs87, [%r398+11];
	st.shared.u8 	[%r399+11], %rs87;
	ld.shared.u8 	%rs88, [%r398+12];
	st.shared.u8 	[%r399+12], %rs88;
	ld.shared.u8 	%rs89, [%r398+13];
	st.shared.u8 	[%r399+13], %rs89;
	ld.shared.u8 	%rs90, [%r398+14];
	st.shared.u8 	[%r399+14], %rs90;
	ld.shared.u8 	%rs91, [%r398+15];
	st.shared.u8 	[%r399+15], %rs91;
	add.s32 	%r428, %r428, 16;
	setp.eq.s32 	%p130, %r428, %r52;
	mov.u32 	%r430, %r52;
	@%p130 bra 	$L__BB0_76;
	bra.uni 	$L__BB0_113;
$L__BB0_114:
	setp.lt.u32 	%p99, %r46, 3;
	@%p99 bra 	$L__BB0_116;
	add.s32 	%r229, %r14, %r449;
	ld.shared.u8 	%r230, [%r229];
	not.b32 	%r231, %r230;
	shr.u32 	%r232, %r231, %r413;
	cvt.u16.u32 	%rs62, %r232;
	and.b16  	%rs63, %rs62, 1;
	add.s32 	%r233, %r229, %r15;
	st.shared.u8 	[%r233], %rs63;
	ld.shared.u8 	%r234, [%r229+1];
	not.b32 	%r235, %r234;
	shr.u32 	%r236, %r235, %r413;
	cvt.u16.u32 	%rs64, %r236;
	and.b16  	%rs65, %rs64, 1;
	st.shared.u8 	[%r233+1], %rs65;
	ld.shared.u8 	%r237, [%r229+2];
	not.b32 	%r238, %r237;
	shr.u32 	%r239, %r238, %r413;
	cvt.u16.u32 	%rs66, %r239;
	and.b16  	%rs67, %rs66, 1;
	st.shared.u8 	[%r233+2], %rs67;
	ld.shared.u8 	%r240, [%r229+3];
	not.b32 	%r241, %r240;
	shr.u32 	%r242, %r241, %r413;
	cvt.u16.u32 	%rs68, %r242;
	and.b16  	%rs69, %rs68, 1;
	st.shared.u8 	[%r233+3], %rs69;
	add.s32 	%r449, %r449, 4;
$L__BB0_116:
	setp.eq.s32 	%p100, %r47, 0;
	@%p100 bra 	$L__BB0_35;
	setp.eq.s32 	%p101, %r48, 0;
	@%p101 bra 	$L__BB0_119;
	add.s32 	%r243, %r14, %r449;
	ld.shared.u8 	%r244, [%r243];
	not.b32 	%r245, %r244;
	shr.u32 	%r246, %r245, %r413;
	cvt.u16.u32 	%rs70, %r246;
	and.b16  	%rs71, %rs70, 1;
	add.s32 	%r247, %r243, %r15;
	st.shared.u8 	[%r247], %rs71;
	ld.shared.u8 	%r248, [%r243+1];
	not.b32 	%r249, %r248;
	shr.u32 	%r250, %r249, %r413;
	cvt.u16.u32 	%rs72, %r250;
	and.b16  	%rs73, %rs72, 1;
	st.shared.u8 	[%r247+1], %rs73;
	add.s32 	%r449, %r449, 2;
$L__BB0_119:
	add.s32 	%r251, %r14, %r449;
	ld.shared.u8 	%r252, [%r251];
	not.b32 	%r253, %r252;
	shr.u32 	%r254, %r253, %r413;
	cvt.u16.u32 	%rs74, %r254;
	and.b16  	%rs75, %rs74, 1;
	add.s32 	%r255, %r251, %r15;
	st.shared.u8 	[%r255], %rs75;
	bra.uni 	$L__BB0_35;
$L__BB0_120:
	ld.global.u8 	%rs27, [%rd3];
	st.shared.u8 	[%r155], %rs27;
	bra.uni 	$L__BB0_122;
$L__BB0_121:
	mov.b16 	%rs42, 0;
	st.shared.u8 	[%r155], %rs42;
$L__BB0_122:
	setp.lt.s32 	%p57, %r28, %r166;
	add.s32 	%r156, %r153, 1;
	or.b32  	%r194, %r156, %r28;
	setp.gt.s32 	%p58, %r194, -1;
	setp.lt.s32 	%p59, %r156, %r163;
	and.pred  	%p60, %p59, %p57;
	and.pred  	%p61, %p60, %p58;
	@%p61 bra 	$L__BB0_124;
	mov.b16 	%rs43, 0;
	st.shared.u8 	[%r155+1], %rs43;
	bra.uni 	$L__BB0_128;
$L__BB0_124:
	setp.lt.u32 	%p62, %r28, %r18;
	setp.ge.s32 	%p63, %r28, %r6;
	setp.ge.s32 	%p64, %r156, %r2;
	setp.lt.u32 	%p65, %r156, %r17;
	and.pred  	%p66, %p64, %p63;
	and.pred  	%p67, %p66, %p65;
	and.pred  	%p68, %p67, %p62;
	@%p68 bra 	$L__BB0_126;
	ld.global.u8 	%rs111, [%rd3+1];
	bra.uni 	$L__BB0_127;
$L__BB0_126:
	ld.shared.u8 	%rs111, [%r154+1];
$L__BB0_127:
	st.shared.u8 	[%r155+1], %rs111;
$L__BB0_128:
	setp.lt.s32 	%p69, %r28, %r166;
	add.s32 	%r157, %r153, 2;
	or.b32  	%r195, %r157, %r28;
	setp.gt.s32 	%p70, %r195, -1;
	setp.lt.s32 	%p71, %r157, %r163;
	and.pred  	%p72, %p71, %p69;
	and.pred  	%p73, %p72, %p70;
	@%p73 bra 	$L__BB0_130;
	mov.b16 	%rs44, 0;
	st.shared.u8 	[%r155+2], %rs44;
	bra.uni 	$L__BB0_134;
$L__BB0_130:
	setp.lt.u32 	%p74, %r28, %r18;
	setp.ge.s32 	%p75, %r28, %r6;
	setp.ge.s32 	%p76, %r157, %r2;
	setp.lt.u32 	%p77, %r157, %r17;
	and.pred  	%p78, %p76, %p75;
	and.pred  	%p79, %p78, %p77;
	and.pred  	%p80, %p79, %p74;
	@%p80 bra 	$L__BB0_132;
	ld.global.u8 	%rs112, [%rd3+2];
	bra.uni 	$L__BB0_133;
$L__BB0_132:
	ld.shared.u8 	%rs112, [%r154+2];
$L__BB0_133:
	st.shared.u8 	[%r155+2], %rs112;
$L__BB0_134:
	setp.lt.s32 	%p81, %r28, %r166;
	add.s32 	%r158, %r153, 3;
	or.b32  	%r196, %r158, %r28;
	setp.gt.s32 	%p82, %r196, -1;
	setp.lt.s32 	%p83, %r158, %r163;
	and.pred  	%p84, %p83, %p81;
	and.pred  	%p85, %p84, %p82;
	@%p85 bra 	$L__BB0_136;
	mov.b16 	%rs45, 0;
	st.shared.u8 	[%r155+3], %rs45;
	bra.uni 	$L__BB0_140;
$L__BB0_136:
	setp.lt.u32 	%p86, %r28, %r18;
	setp.ge.s32 	%p87, %r28, %r6;
	setp.ge.s32 	%p88, %r158, %r2;
	setp.lt.u32 	%p89, %r158, %r17;
	and.pred  	%p90, %p88, %p87;
	and.pred  	%p91, %p90, %p89;
	and.pred  	%p92, %p91, %p86;
	@%p92 bra 	$L__BB0_138;
	ld.global.u8 	%rs113, [%rd3+3];
	bra.uni 	$L__BB0_139;
$L__BB0_138:
	ld.shared.u8 	%rs113, [%r154+3];
$L__BB0_139:
	st.shared.u8 	[%r155+3], %rs113;
$L__BB0_140:
	add.s32 	%r412, %r412, 4;
	add.s32 	%r160, %r410, 4;
	add.s32 	%r197, %r410, 3;
	setp.ne.s32 	%p93, %r197, %r19;
	mov.u32 	%r410, %r160;
	@%p93 bra 	$L__BB0_26;
$L__BB0_141:
	add.s32 	%r162, %r408, 1;
	setp.eq.s32 	%p94, %r408, %r19;
	mov.u32 	%r408, %r162;
	mov.u32 	%r409, %r412;
	@%p94 bra 	$L__BB0_29;
	bra.uni 	$L__BB0_3;

}


// ===== COMPILED SASS (sm_100) =====

	.target	sm_100

	.elftype	@"ET_EXEC"


//--------------------- .note.nv.tkinfo           --------------------------
	.section	.note.nv.tkinfo,"",@"SHT_NOTE"
	.sectionflags	@"SHF_NOTE_NV_TKINFO"
	.tkinfo
        /*0018*/ 	.word	0x00000002
        /*0030*/ 	.string	""
        /*0030*/ 	.string	"ptxas"
        /*0030*/ 	.string	"Cuda compilation tools, release 13.0, V13.0.88"
        /*0030*/ 	.string	"Build cuda_13.0.r13.0/compiler.36424714_0"
        /*0030*/ 	.string	"-arch sm_100 -m 64 "



//--------------------- .note.nv.cuinfo           --------------------------
	.section	.note.nv.cuinfo,"",@"SHT_NOTE"
	.sectionflags	@"SHF_NOTE_NV_CUINFO"
        /*0018*/ 	.short	0x0002
        /*001a*/ 	.short	0x0064
        /*001c*/ 	.short	0x0082
	.zero		2


//--------------------- .nv.info                  --------------------------
	.section	.nv.info,"",@"SHT_CUDA_INFO"
	.align	4


	//----- nvinfo : EIATTR_REGCOUNT
	.align		4
        /*0000*/ 	.byte	0x04, 0x2f
        /*0002*/ 	.short	(.L_1 - .L_0)
	.align		4
.L_0:
        /*0004*/ 	.word	index@(_Z24filtro_mediana_kernel_v3PhS_iii)
        /*0008*/ 	.word	0x0000001a


	//----- nvinfo : EIATTR_FRAME_SIZE
	.align		4
.L_1:
        /*000c*/ 	.byte	0x04, 0x11
        /*000e*/ 	.short	(.L_3 - .L_2)
	.align		4
.L_2:
        /*0010*/ 	.word	index@(_Z24filtro_mediana_kernel_v3PhS_iii)
        /*0014*/ 	.word	0x00000000


	//----- nvinfo : EIATTR_MIN_STACK_SIZE
	.align		4
.L_3:
        /*0018*/ 	.byte	0x04, 0x12
        /*001a*/ 	.short	(.L_5 - .L_4)
	.align		4
.L_4:
        /*001c*/ 	.word	index@(_Z24filtro_mediana_kernel_v3PhS_iii)
        /*0020*/ 	.word	0x00000000
.L_5:


//--------------------- .nv.compat                --------------------------
	.section	.nv.compat,"",@"SHT_CUDA_COMPAT_INFO"
	.align	4
        /*0000*/ 	.byte	0x02, 0x09, 0x00, 0x00, 0x02, 0x02, 0x01, 0x00, 0x02, 0x05, 0x05, 0x00, 0x03, 0x07, 0x01, 0x01
        /*0010*/ 	.byte	0x02, 0x03, 0x00, 0x00, 0x02, 0x06, 0x01, 0x00, 0x04, 0x0b, 0x08, 0x00, 0x09, 0x00, 0x00, 0x00
        /*0020*/ 	.byte	0x00, 0x00, 0x00, 0x00


//--------------------- .nv.info._Z24filtro_mediana_kernel_v3PhS_iii --------------------------
	.section	.nv.info._Z24filtro_mediana_kernel_v3PhS_iii,"",@"SHT_CUDA_INFO"
	.sectionflags	@""
	.align	4


	//----- nvinfo : EIATTR_CUDA_API_VERSION
	.align		4
        /*0000*/ 	.byte	0x04, 0x37
        /*0002*/ 	.short	(.L_7 - .L_6)
.L_6:
        /*0004*/ 	.word	0x00000082


	//----- nvinfo : EIATTR_KPARAM_INFO
	.align		4
.L_7:
        /*0008*/ 	.byte	0x04, 0x17
        /*000a*/ 	.short	(.L_9 - .L_8)
.L_8:
        /*000c*/ 	.word	0x00000000
        /*0010*/ 	.short	0x0004
        /*0012*/ 	.short	0x0018
        /*0014*/ 	.byte	0x00, 0xf0, 0x11, 0x00


	//----- nvinfo : EIATTR_KPARAM_INFO
	.align		4
.L_9:
        /*0018*/ 	.byte	0x04, 0x17
        /*001a*/ 	.short	(.L_11 - .L_10)
.L_10:
        /*001c*/ 	.word	0x00000000
        /*0020*/ 	.short	0x0003
        /*0022*/ 	.short	0x0014
        /*0024*/ 	.byte	0x00, 0xf0, 0x11, 0x00


	//----- nvinfo : EIATTR_KPARAM_INFO
	.align		4
.L_11:
        /*0028*/ 	.byte	0x04, 0x17
        /*002a*/ 	.short	(.L_13 - .L_12)
.L_12:
        /*002c*/ 	.word	0x00000000
        /*0030*/ 	.short	0x0002
        /*0032*/ 	.short	0x0010
        /*0034*/ 	.byte	0x00, 0xf0, 0x11, 0x00


	//----- nvinfo : EIATTR_KPARAM_INFO
	.align		4
.L_13:
        /*0038*/ 	.byte	0x04, 0x17
        /*003a*/ 	.short	(.L_15 - .L_14)
.L_14:
        /*003c*/ 	.word	0x00000000
        /*0040*/ 	.short	0x0001
        /*0042*/ 	.short	0x0008
        /*0044*/ 	.byte	0x00, 0xf5, 0x21, 0x00


	//----- nvinfo : EIATTR_KPARAM_INFO
	.align		4
.L_15:
        /*0048*/ 	.byte	0x04, 0x17
        /*004a*/ 	.short	(.L_17 - .L_16)
.L_16:
        /*004c*/ 	.word	0x00000000
        /*0050*/ 	.short	0x0000
        /*0052*/ 	.short	0x0000
        /*0054*/ 	.byte	0x00, 0xf5, 0x21, 0x00


	//----- nvinfo : EIATTR_SPARSE_MMA_MASK
	.align		4
.L_17:
        /*0058*/ 	.byte	0x03, 0x50
        /*005a*/ 	.short	0x0000


	//----- nvinfo : EIATTR_MAXREG_COUNT
	.align		4
        /*005c*/ 	.byte	0x03, 0x1b
        /*005e*/ 	.short	0x00ff


	//----- nvinfo : EIATTR_NUM_BARRIERS
	.align		4
        /*0060*/ 	.byte	0x02, 0x4c
        /*0062*/ 	.byte	0x01
	.zero		1


	//----- nvinfo : EIATTR_MERCURY_ISA_VERSION
	.align		4
        /*0064*/ 	.byte	0x03, 0x5f
        /*0066*/ 	.short	0x0101


	//----- nvinfo : EIATTR_VRC_CTA_INIT_COUNT
	.align		4
        /*0068*/ 	.byte	0x02, 0x4a
	.zero		1
	.zero		1


	//----- nvinfo : EIATTR_EXIT_INSTR_OFFSETS
	.align		4
        /*006c*/ 	.byte	0x04, 0x1c
        /*006e*/ 	.short	(.L_19 - .L_18)


	//   ....[0]....
.L_18:
        /*0070*/ 	.word	0x000000e0


	//   ....[1]....
        /*0074*/ 	.word	0x000029a0


	//----- nvinfo : EIATTR_CRS_STACK_SIZE
	.align		4
.L_19:
        /*0078*/ 	.byte	0x04, 0x1e
        /*007a*/ 	.short	(.L_21 - .L_20)
.L_20:
        /*007c*/ 	.word	0x00000000


	//----- nvinfo : EIATTR_CBANK_PARAM_SIZE
	.align		4
.L_21:
        /*0080*/ 	.byte	0x03, 0x19
        /*0082*/ 	.short	0x001c


	//----- nvinfo : EIATTR_PARAM_CBANK
	.align		4
        /*0084*/ 	.byte	0x04, 0x0a
        /*0086*/ 	.short	(.L_23 - .L_22)
	.align		4
.L_22:
        /*0088*/ 	.word	index@(.nv.constant0._Z24filtro_mediana_kernel_v3PhS_iii)
        /*008c*/ 	.short	0x0380
        /*008e*/ 	.short	0x001c


	//----- nvinfo : EIATTR_SW_WAR
	.align		4
.L_23:
        /*0090*/ 	.byte	0x04, 0x36
        /*0092*/ 	.short	(.L_25 - .L_24)
.L_24:
        /*0094*/ 	.word	0x00000008
.L_25:


//--------------------- .nv.callgraph             --------------------------
	.section	.nv.callgraph,"",@"SHT_CUDA_CALLGRAPH"
	.align	4
	.sectionentsize	8
	.align		4
        /*0000*/ 	.word	0x00000000
	.align		4
        /*0004*/ 	.word	0xffffffff
	.align		4
        /*0008*/ 	.word	0x00000000
	.align		4
        /*000c*/ 	.word	0xfffffffe
	.align		4
        /*0010*/ 	.word	0x00000000
	.align		4
        /*0014*/ 	.word	0xfffffffd
	.align		4
        /*0018*/ 	.word	0x00000000
	.align		4
        /*001c*/ 	.word	0xfffffffc


//--------------------- .text._Z24filtro_mediana_kernel_v3PhS_iii --------------------------
	.section	.text._Z24filtro_mediana_kernel_v3PhS_iii,"ax",@progbits
	.align	128
        .global         _Z24filtro_mediana_kernel_v3PhS_iii
        .type           _Z24filtro_mediana_kernel_v3PhS_iii,@function
        .size           _Z24filtro_mediana_kernel_v3PhS_iii,(.L_x_61 - _Z24filtro_mediana_kernel_v3PhS_iii)
        .other          _Z24filtro_mediana_kernel_v3PhS_iii,@"STO_CUDA_ENTRY STV_DEFAULT"
_Z24filtro_mediana_kernel_v3PhS_iii:
.text._Z24filtro_mediana_kernel_v3PhS_iii:
[----:B------:R-:W-:Y:S01]  /*0000*/  LDC R1, c[0x0][0x37c] ;  /* 0x0000df00ff017b82 */ /* 0x000fe20000000800 */
[----:B------:R-:W0:Y:S07]  /*0010*/  S2R R0, SR_TID.Y ;  /* 0x0000000000007919 */ /* 0x000e2e0000002200 */
[----:B------:R-:W1:Y:S01]  /*0020*/  S2UR UR7, SR_CTAID.Y ;  /* 0x00000000000779c3 */ /* 0x000e620000002600 */
[----:B------:R-:W2:Y:S01]  /*0030*/  LDCU UR19, c[0x0][0x360] ;  /* 0x00006c00ff1377ac */ /* 0x000ea20008000800 */
[----:B------:R-:W3:Y:S01]  /*0040*/  S2R R7, SR_TID.X ;  /* 0x0000000000077919 */ /* 0x000ee20000002100 */
[----:B------:R-:W1:Y:S05]  /*0050*/  LDCU UR8, c[0x0][0x364] ;  /* 0x00006c80ff0877ac */ /* 0x000e6a0008000800 */
[----:B------:R-:W2:Y:S01]  /*0060*/  S2UR UR6, SR_CTAID.X ;  /* 0x00000000000679c3 */ /* 0x000ea20000002500 */
[----:B------:R-:W4:Y:S01]  /*0070*/  LDCU.64 UR4, c[0x0][0x390] ;  /* 0x00007200ff0477ac */ /* 0x000f220008000a00 */
[----:B-1----:R-:W-:-:S06]  /*0080*/  UIMAD UR7, UR7, UR8, URZ ;  /* 0x00000008070772a4 */ /* 0x002fcc000f8e02ff */
[----:B0-----:R-:W-:Y:S01]  /*0090*/  VIADD R4, R0, UR7 ;  /* 0x0000000700047c36 */ /* 0x001fe20008000000 */
[----:B--2---:R-:W-:-:S04]  /*00a0*/  UIMAD UR6, UR6, UR19, URZ ;  /* 0x00000013060672a4 */ /* 0x004fc8000f8e02ff */
[----:B----4-:R-:W-:Y:S02]  /*00b0*/  ISETP.GE.AND P0, PT, R4, UR5, PT ;  /* 0x0000000504007c0c */ /* 0x010fe4000bf06270 */
[----:B---3--:R-:W-:-:S05]  /*00c0*/  VIADD R5, R7, UR6 ;  /* 0x0000000607057c36 */ /* 0x008fca0008000000 */
[----:B------:R-:W-:-:S13]  /*00d0*/  ISETP.GE.OR P0, PT, R5, UR4, P0 ;  /* 0x0000000405007c0c */ /* 0x000fda0008706670 */
[----:B------:R-:W-:Y:S05]  /*00e0*/  @P0 EXIT ;  /* 0x000000000000094d */ /* 0x000fea0003800000 */
[----:B------:R-:W0:Y:S01]  /*00f0*/  LDCU.64 UR10, c[0x0][0x380] ;  /* 0x00007000ff0a77ac */ /* 0x000e220008000a00 */
[----:B------:R-:W-:Y:S01]  /*0100*/  IMAD R4, R4, UR4, R5 ;  /* 0x0000000404047c24 */ /* 0x000fe2000f8e0205 */
[----:B------:R-:W1:Y:S01]  /*0110*/  LDC R6, c[0x0][0x398] ;  /* 0x0000e600ff067b82 */ /* 0x000e620000000800 */
[----:B------:R-:W2:Y:S03]  /*0120*/  LDCU.64 UR12, c[0x0][0x358] ;  /* 0x00006b00ff0c77ac */ /* 0x000ea60008000a00 */
[----:B0-----:R-:W-:-:S04]  /*0130*/  IADD3 R2, P0, PT, R4, UR10, RZ ;  /* 0x0000000a04027c10 */ /* 0x001fc8000ff1e0ff */
[----:B------:R-:W-:-:S05]  /*0140*/  LEA.HI.X.SX32 R3, R4, UR11, 0x1, P0 ;  /* 0x0000000b04037c11 */ /* 0x000fca00080f0eff */
[----:B--2---:R-:W2:Y:S01]  /*0150*/  LDG.E.U8 R2, desc[UR12][R2.64] ;  /* 0x0000000c02027981 */ /* 0x004ea2000c1e1100 */
[----:B------:R-:W0:Y:S01]  /*0160*/  S2UR UR5, SR_CgaCtaId ;  /* 0x00000000000579c3 */ /* 0x000e220000008800 */
[----:B------:R-:W-:Y:S01]  /*0170*/  UMOV UR4, 0x400 ;  /* 0x0000040000047882 */ /* 0x000fe20000000000 */
[----:B------:R-:W-:Y:S01]  /*0180*/  IMAD R7, R0, UR19, R7 ;  /* 0x0000001300077c24 */ /* 0x000fe2000f8e0207 */
[C---:B-1----:R-:W-:Y:S01]  /*0190*/  ISETP.GE.AND P0, PT, R6.reuse, -0x1, PT ;  /* 0xffffffff0600780c */ /* 0x042fe20003f06270 */
[----:B------:R-:W-:Y:S01]  /*01a0*/  UIMAD UR11, UR19, UR8, URZ ;  /* 0x00000008130b72a4 */ /* 0x000fe2000f8e02ff */
[CC--:B------:R-:W-:Y:S01]  /*01b0*/  IMAD R9, R6.reuse, R6.reuse, RZ ;  /* 0x0000000606097224 */ /* 0x0c0fe200078e02ff */
[----:B------:R-:W-:Y:S01]  /*01c0*/  LEA.HI R6, R6, R6, RZ, 0x1 ;  /* 0x0000000606067211 */ /* 0x000fe200078f08ff */
[----:B------:R-:W-:-:S04]  /*01d0*/  IMAD R0, R7, 0x3, RZ ;  /* 0x0000000307007824 */ /* 0x000fc800078e02ff */
[----:B------:R-:W-:Y:S01]  /*01e0*/  IMAD R0, R0, R9, UR11 ;  /* 0x0000000b00007e24 */ /* 0x000fe2000f8e0209 */
[----:B0-----:R-:W-:-:S06]  /*01f0*/  ULEA UR4, UR5, UR4, 0x18 ;  /* 0x0000000405047291 */ /* 0x001fcc000f8ec0ff */
[----:B------:R-:W-:-:S03]  /*0200*/  VIADD R0, R0, UR4 ;  /* 0x0000000400007c36 */ /* 0x000fc60008000000 */
[----:B--2---:R0:W-:Y:S01]  /*0210*/  STS.U8 [R7+UR4], R2 ;  /* 0x0000000207007988 */ /* 0x0041e20008000004 */
[----:B------:R-:W-:Y:S06]  /*0220*/  BAR.SYNC.DEFER_BLOCKING 0x0 ;  /* 0x0000000000007b1d */ /* 0x000fec0000010000 */
[----:B------:R-:W-:Y:S05]  /*0230*/  @!P0 BRA `(.L_x_0) ;  /* 0x0000000c00488947 */ /* 0x000fea0003800000 */
[----:B------:R-:W-:Y:S01]  /*0240*/  SHF.R.S32.HI R6, RZ, 0x1, R6 ;  /* 0x00000001ff067819 */ /* 0x000fe20000011406 */
[----:B------:R-:W-:Y:S01]  /*0250*/  UIADD3 UR10, UPT, UPT, UR6, UR19, URZ ;  /* 0x00000013060a7290 */ /* 0x000fe2000fffe0ff */
[----:B------:R-:W-:Y:S01]  /*0260*/  SHF.R.S32.HI R10, RZ, 0x1f, R5 ;  /* 0x0000001fff0a7819 */ /* 0x000fe20000011405 */
[----:B------:R-:W-:Y:S01]  /*0270*/  UIADD3 UR8, UPT, UPT, UR7, UR8, URZ ;  /* 0x0000000807087290 */ /* 0x000fe2000fffe0ff */
[C---:B------:R-:W-:Y:S01]  /*0280*/  IADD3 R8, PT, PT, -R6.reuse, 0x1, RZ ;  /* 0x0000000106087810 */ /* 0x040fe20007ffe1ff */
[--C-:B------:R-:W-:Y:S01]  /*0290*/  IMAD.MOV R11, RZ, RZ, -R6.reuse ;  /* 0x000000ffff0b7224 */ /* 0x100fe200078e0a06 */
[----:B------:R-:W-:Y:S01]  /*02a0*/  IABS R13, R6 ;  /* 0x00000006000d7213 */ /* 0x000fe20000000000 */
[C---:B------:R-:W-:Y:S01]  /*02b0*/  IMAD.IADD R12, R5.reuse, 0x1, -R6 ;  /* 0x00000001050c7824 */ /* 0x040fe200078e0a06 */
[----:B------:R-:W-:Y:S01]  /*02c0*/  UMOV UR4, URZ ;  /* 0x000000ff00047c82 */ /* 0x000fe20008000000 */
[----:B0-----:R-:W-:Y:S01]  /*02d0*/  IMAD.IADD R7, R5, 0x1, R8 ;  /* 0x0000000105077824 */ /* 0x001fe200078e0208 */
[----:B------:R-:W-:Y:S01]  /*02e0*/  UMOV UR5, URZ ;  /* 0x000000ff00057c82 */ /* 0x000fe20008000000 */
[----:B------:R-:W-:-:S02]  /*02f0*/  IMAD.IADD R13, R6, 0x1, R13 ;  /* 0x00000001060d7824 */ /* 0x000fc400078e020d */
[C---:B------:R-:W-:Y:S01]  /*0300*/  VIADD R9, R7.reuse, 0x1 ;  /* 0x0000000107097836 */ /* 0x040fe20000000000 */
[----:B------:R-:W-:-:S04]  /*0310*/  ISETP.GE.U32.AND P0, PT, R7, UR10, PT ;  /* 0x0000000a07007c0c */ /* 0x000fc8000bf06070 */
[----:B------:R-:W-:Y:S02]  /*0320*/  ISETP.GE.U32.AND P1, PT, R9, UR10, PT ;  /* 0x0000000a09007c0c */ /* 0x000fe4000bf26070 */
[----:B------:R-:W-:Y:S02]  /*0330*/  ISETP.GE.AND P0, PT, R7, UR6, !P0 ;  /* 0x0000000607007c0c */ /* 0x000fe4000c706270 */
[----:B------:R-:W-:-:S13]  /*0340*/  ISETP.GE.AND P1, PT, R9, UR6, !P1 ;  /* 0x0000000609007c0c */ /* 0x000fda000cf26270 */
.L_x_37:
[----:B0-----:R-:W0:Y:S01]  /*0350*/  S2R R2, SR_TID.Y ;  /* 0x0000000000027919 */ /* 0x001e220000002200 */
[----:B------:R-:W-:Y:S01]  /*0360*/  LOP3.LUT R22, R13, 0x3, RZ, 0xc0, !PT ;  /* 0x000000030d167812 */ /* 0x000fe200078ec0ff */
[----:B------:R-:W1:Y:S01]  /*0370*/  LDCU UR14, c[0x0][0x390] ;  /* 0x00007200ff0e77ac */ /* 0x000e620008000800 */
[----:B--2---:R-:W-:Y:S01]  /*0380*/  IMAD.MOV R20, RZ, RZ, -R6 ;  /* 0x000000ffff147224 */ /* 0x004fe200078e0a06 */
[----:B------:R-:W2:Y:S01]  /*0390*/  S2R R16, SR_TID.X ;  /* 0x0000000000107919 */ /* 0x000ea20000002100 */
[----:B------:R-:W-:Y:S01]  /*03a0*/  ISETP.NE.AND P2, PT, R22, 0x3, PT ;  /* 0x000000031600780c */ /* 0x000fe20003f45270 */
[C---:B0-----:R-:W-:Y:S02]  /*03b0*/  VIADD R14, R2.reuse, UR7 ;  /* 0x00000007020e7c36 */ /* 0x041fe40008000000 */
[--C-:B------:R-:W-:Y:S02]  /*03c0*/  IMAD.IADD R17, R2, 0x1, R11.reuse ;  /* 0x0000000102117824 */ /* 0x100fe400078e020b */
[----:B------:R-:W-:-:S02]  /*03d0*/  IMAD.IADD R14, R14, 0x1, R11 ;  /* 0x000000010e0e7824 */ /* 0x000fc400078e020b */
[----:B--2---:R-:W-:Y:S02]  /*03e0*/  IMAD R17, R17, UR19, R16 ;  /* 0x0000001311117c24 */ /* 0x004fe4000f8e0210 */
[----:B------:R-:W-:Y:S02]  /*03f0*/  IMAD.MOV.U32 R16, RZ, RZ, R20 ;  /* 0x000000ffff107224 */ /* 0x000fe400078e0014 */
[----:B-1----:R-:W-:Y:S02]  /*0400*/  IMAD R15, R14, UR14, RZ ;  /* 0x0000000e0e0f7c24 */ /* 0x002fe4000f8e02ff */
[----:B---34-:R-:W-:Y:S05]  /*0410*/  @!P2 BRA `(.L_x_1) ;  /* 0x000000040038a947 */ /* 0x018fea0003800000 */
[----:B------:R-:W0:Y:S01]  /*0420*/  LDCU UR5, c[0x0][0x394] ;  /* 0x00007280ff0577ac */ /* 0x000e220008000800 */
[----:B------:R-:W-:Y:S01]  /*0430*/  LOP3.LUT R2, R12, R14, RZ, 0xfc, !PT ;  /* 0x0000000e0c027212 */ /* 0x000fe200078efcff */
[----:B------:R-:W1:Y:S01]  /*0440*/  S2UR UR9, SR_CgaCtaId ;  /* 0x00000000000979c3 */ /* 0x000e620000008800 */
[----:B------:R-:W-:Y:S01]  /*0450*/  BSSY.RECONVERGENT B0, `(.L_x_2) ;  /* 0x0000019000007945 */ /* 0x000fe20003800200 */
[----:B------:R-:W-:Y:S01]  /*0460*/  VIADD R18, R0, UR4 ;  /* 0x0000000400127c36 */ /* 0x000fe20008000000 */
[----:B0-----:R-:W-:Y:S01]  /*0470*/  ISETP.GE.AND P2, PT, R14, UR5, PT ;  /* 0x000000050e007c0c */ /* 0x001fe2000bf46270 */
[----:B------:R-:W-:-:S03]  /*0480*/  UMOV UR5, 0x400 ;  /* 0x0000040000057882 */ /* 0x000fc60000000000 */
[----:B------:R-:W-:-:S04]  /*0490*/  ISETP.LT.AND P3, PT, R12, UR14, !P2 ;  /* 0x0000000e0c007c0c */ /* 0x000fc8000d761270 */
[----:B------:R-:W-:Y:S01]  /*04a0*/  ISETP.GT.AND P3, PT, R2, -0x1, P3 ;  /* 0xffffffff0200780c */ /* 0x000fe20001f64270 */
[----:B-1----:R-:W-:-:S06]  /*04b0*/  ULEA UR5, UR9, UR5, 0x18 ;  /* 0x0000000509057291 */ /* 0x002fcc000f8ec0ff */
[----:B------:R-:W-:-:S06]  /*04c0*/  IADD3 R19, PT, PT, R17, UR5, -R6 ;  /* 0x0000000511137c10 */ /* 0x000fcc000fffe806 */
[----:B------:R0:W-:Y:S01]  /*04d0*/  @!P3 STS.U8 [R0+UR4], RZ ;  /* 0x000000ff0000b988 */ /* 0x0001e20008000004 */
[----:B------:R-:W-:Y:S05]  /*04e0*/  @!P3 BRA `(.L_x_3) ;  /* 0x00000000003cb947 */ /* 0x000fea0003800000 */
[C---:B------:R-:W-:Y:S01]  /*04f0*/  ISETP.GE.AND P3, PT, R14.reuse, UR7, PT ;  /* 0x000000070e007c0c */ /* 0x040fe2000bf66270 */
[----:B------:R-:W-:Y:S01]  /*0500*/  BSSY.RECONVERGENT B1, `(.L_x_4) ;  /* 0x000000c000017945 */ /* 0x000fe20003800200 */
[----:B------:R-:W-:Y:S02]  /*0510*/  ISETP.LT.U32.AND P4, PT, R14, UR8, PT ;  /* 0x000000080e007c0c */ /* 0x000fe4000bf81070 */
[----:B------:R-:W-:-:S04]  /*0520*/  ISETP.GE.AND P3, PT, R12, UR6, P3 ;  /* 0x000000060c007c0c */ /* 0x000fc80009f66270 */
[----:B------:R-:W-:-:S13]  /*0530*/  ISETP.LT.U32.AND P3, PT, R12, UR10, P3 ;  /* 0x0000000a0c007c0c */ /* 0x000fda0009f61070 */
[----:B------:R-:W-:Y:S05]  /*0540*/  @P3 BRA P4, `(.L_x_5) ;  /* 0x0000000000183947 */ /* 0x000fea0002000000 */
[----:B------:R-:W1:Y:S01]  /*0550*/  LDCU.64 UR16, c[0x0][0x380] ;  /* 0x00007000ff1077ac */ /* 0x000e620008000a00 */
[----:B------:R-:W-:-:S05]  /*0560*/  IMAD.IADD R3, R12, 0x1, R15 ;  /* 0x000000010c037824 */ /* 0x000fca00078e020f */
[----:B-1----:R-:W-:-:S04]  /*0570*/  IADD3 R2, P3, PT, R3, UR16, RZ ;  /* 0x0000001003027c10 */ /* 0x002fc8000ff7e0ff */
[----:B------:R-:W-:-:S06]  /*0580*/  LEA.HI.X.SX32 R3, R3, UR17, 0x1, P3 ;  /* 0x0000001103037c11 */ /* 0x000fcc00098f0eff */
[----:B------:R1:W5:Y:S01]  /*0590*/  LDG.E.U8 R3, desc[UR12][R2.64] ;  /* 0x0000000c02037981 */ /* 0x000362000c1e1100 */
[----:B------:R-:W-:Y:S05]  /*05a0*/  BRA `(.L_x_6) ;  /* 0x0000000000047947 */ /* 0x000fea0003800000 */
.L_x_5:
[----:B------:R2:W3:Y:S02]  /*05b0*/  LDS.U8 R3, [R19] ;  /* 0x0000000013037984 */ /* 0x0004e40000000000 */
.L_x_6:
[----:B------:R-:W-:Y:S05]  /*05c0*/  BSYNC.RECONVERGENT B1 ;  /* 0x0000000000017941 */ /* 0x000fea0003800200 */
.L_x_4:
[----:B---3-5:R3:W-:Y:S02]  /*05d0*/  STS.U8 [R18], R3 ;  /* 0x0000000312007388 */ /* 0x0287e40000000000 */
.L_x_3:
[----:B------:R-:W-:Y:S05]  /*05e0*/  BSYNC.RECONVERGENT B0 ;  /* 0x0000000000007941 */ /* 0x000fea0003800200 */
.L_x_2:
[----:B------:R-:W-:Y:S01]  /*05f0*/  LOP3.LUT P3, RZ, R13, 0x3, RZ, 0xc0, !PT ;  /* 0x000000030dff7812 */ /* 0x000fe2000786c0ff */
[----:B------:R-:W-:Y:S01]  /*0600*/  UIADD3 UR5, UPT, UPT, UR4, 0x1, URZ ;  /* 0x0000000104057890 */ /* 0x000fe2000fffe0ff */
[----:B------:R-:W-:-:S11]  /*0610*/  IMAD.MOV.U32 R16, RZ, RZ, R8 ;  /* 0x000000ffff107224 */ /* 0x000fd600078e0008 */
[----:B------:R-:W-:Y:S05]  /*0620*/  @!P3 BRA `(.L_x_1) ;  /* 0x0000000000b4b947 */ /* 0x000fea0003800000 */
[C---:B------:R-:W-:Y:S01]  /*0630*/  ISETP.LT.AND P3, PT, R7.reuse, UR14, !P2 ;  /* 0x0000000e07007c0c */ /* 0x040fe2000d761270 */
[----:B------:R-:W4:Y:S01]  /*0640*/  LDCU.64 UR16, c[0x0][0x380] ;  /* 0x00007000ff1077ac */ /* 0x000f220008000a00 */
[----:B-1----:R-:W-:Y:S01]  /*0650*/  LOP3.LUT R2, R7, R14, RZ, 0xfc, !PT ;  /* 0x0000000e07027212 */ /* 0x002fe200078efcff */
[----:B------:R-:W-:Y:S01]  /*0660*/  BSSY.RECONVERGENT B0, `(.L_x_7) ;  /* 0x0000013000007945 */ /* 0x000fe20003800200 */
[----:B---3--:R-:W-:Y:S02]  /*0670*/  SHF.R.S32.HI R3, RZ, 0x1f, R20 ;  /* 0x0000001fff037819 */ /* 0x008fe40000011414 */
[----:B------:R-:W-:Y:S02]  /*0680*/  ISETP.GT.AND P3, PT, R2, -0x1, P3 ;  /* 0xffffffff0200780c */ /* 0x000fe40001f64270 */
[----:B------:R-:W-:Y:S02]  /*0690*/  IADD3 R20, P4, P5, R15, R20, R5 ;  /* 0x000000140f147210 */ /* 0x000fe40007d9e005 */
[----:B------:R-:W-:-:S04]  /*06a0*/  SHF.R.S32.HI R2, RZ, 0x1f, R15 ;  /* 0x0000001fff027819 */ /* 0x000fc8000001140f */
[----:B------:R-:W-:-:S05]  /*06b0*/  IADD3.X R3, PT, PT, R2, R3, R10, P4, P5 ;  /* 0x0000000302037210 */ /* 0x000fca00027ea40a */
[----:B------:R1:W-:Y:S01]  /*06c0*/  @!P3 STS.U8 [R18+0x1], RZ ;  /* 0x000001ff1200b388 */ /* 0x0003e20000000000 */
[----:B----4-:R-:W-:-:S04]  /*06d0*/  IADD3 R2, P4, PT, R20, UR16, RZ ;  /* 0x0000001014027c10 */ /* 0x010fc8000ff9e0ff */
[----:B------:R-:W-:Y:S01]  /*06e0*/  IADD3.X R3, PT, PT, R3, UR17, RZ, P4, !PT ;  /* 0x0000001103037c10 */ /* 0x000fe2000a7fe4ff */
[----:B------:R-:W-:Y:S08]  /*06f0*/  @!P3 BRA `(.L_x_8) ;  /* 0x000000000024b947 */ /* 0x000ff00003800000 */
[C---:B------:R-:W-:Y:S01]  /*0700*/  ISETP.GE.AND P3, PT, R14.reuse, UR7, P0 ;  /* 0x000000070e007c0c */ /* 0x040fe20008766270 */
[----:B------:R-:W-:Y:S01]  /*0710*/  BSSY.RECONVERGENT B1, `(.L_x_9) ;  /* 0x0000006000017945 */ /* 0x000fe20003800200 */
[----:B------:R-:W-:-:S13]  /*0720*/  ISETP.LT.U32.AND P4, PT, R14, UR8, PT ;  /* 0x000000080e007c0c */ /* 0x000fda000bf81070 */
[----:B------:R-:W-:Y:S05]  /*0730*/  @P3 BRA P4, `(.L_x_10) ;  /* 0x0000000000083947 */ /* 0x000fea0002000000 */
[----:B------:R3:W5:Y:S01]  /*0740*/  LDG.E.U8 R21, desc[UR12][R2.64+0x1] ;  /* 0x0000010c02157981 */ /* 0x000762000c1e1100 */
[----:B------:R-:W-:Y:S05]  /*0750*/  BRA `(.L_x_11) ;  /* 0x0000000000047947 */ /* 0x000fea0003800000 */
.L_x_10:
[----:B------:R4:W3:Y:S02]  /*0760*/  LDS.U8 R21, [R19+0x1] ;  /* 0x0000010013157984 */ /* 0x0008e40000000000 */
.L_x_11:
[----:B------:R-:W-:Y:S05]  /*0770*/  BSYNC.RECONVERGENT B1 ;  /* 0x0000000000017941 */ /* 0x000fea0003800200 */
.L_x_9:
[----:B---3-5:R3:W-:Y:S02]  /*0780*/  STS.U8 [R18+0x1], R21 ;  /* 0x0000011512007388 */ /* 0x0287e40000000000 */
.L_x_8:
[----:B------:R-:W-:Y:S05]  /*0790*/  BSYNC.RECONVERGENT B0 ;  /* 0x0000000000007941 */ /* 0x000fea0003800200 */
.L_x_7:
[----:B------:R-:W-:Y:S01]  /*07a0*/  ISETP.NE.AND P3, PT, R22, 0x1, PT ;  /* 0x000000011600780c */ /* 0x000fe20003f65270 */
[----:B------:R-:W-:Y:S01]  /*07b0*/  UIADD3 UR5, UPT, UPT, UR4, 0x2, URZ ;  /* 0x0000000204057890 */ /* 0x000fe2000fffe0ff */
[----:B------:R-:W-:-:S11]  /*07c0*/  IADD3 R16, PT, PT, -R6, 0x2, RZ ;  /* 0x0000000206107810 */ /* 0x000fd60007ffe1ff */
[----:B------:R-:W-:Y:S05]  /*07d0*/  @!P3 BRA `(.L_x_1) ;  /* 0x000000000048b947 */ /* 0x000fea0003800000 */
[C---:B------:R-:W-:Y:S01]  /*07e0*/  ISETP.LT.AND P2, PT, R9.reuse, UR14, !P2 ;  /* 0x0000000e09007c0c */ /* 0x040fe2000d741270 */
[----:B------:R-:W-:Y:S01]  /*07f0*/  BSSY.RECONVERGENT B0, `(.L_x_12) ;  /* 0x000000e000007945 */ /* 0x000fe20003800200 */
[----:B------:R-:W-:-:S04]  /*0800*/  LOP3.LUT R16, R9, R14, RZ, 0xfc, !PT ;  /* 0x0000000e09107212 */ /* 0x000fc800078efcff */
[----:B------:R-:W-:-:S13]  /*0810*/  ISETP.GT.AND P2, PT, R16, -0x1, P2 ;  /* 0xffffffff1000780c */ /* 0x000fda0001744270 */
[----:B------:R0:W-:Y:S01]  /*0820*/  @!P2 STS.U8 [R18+0x2], RZ ;  /* 0x000002ff1200a388 */ /* 0x0001e20000000000 */
[----:B------:R-:W-:Y:S05]  /*0830*/  @!P2 BRA `(.L_x_13) ;  /* 0x000000000024a947 */ /* 0x000fea0003800000 */
[C---:B------:R-:W-:Y:S01]  /*0840*/  ISETP.GE.AND P2, PT, R14.reuse, UR7, P1 ;  /* 0x000000070e007c0c */ /* 0x040fe20008f46270 */
[----:B------:R-:W-:Y:S01]  /*0850*/  BSSY.RECONVERGENT B1, `(.L_x_14) ;  /* 0x0000006000017945 */ /* 0x000fe20003800200 */
[----:B------:R-:W-:-:S13]  /*0860*/  ISETP.LT.U32.AND P3, PT, R14, UR8, PT ;  /* 0x000000080e007c0c */ /* 0x000fda000bf61070 */
[----:B------:R-:W-:Y:S05]  /*0870*/  @P2 BRA P3, `(.L_x_15) ;  /* 0x0000000000082947 */ /* 0x000fea0001800000 */
[----:B------:R0:W5:Y:S01]  /*0880*/  LDG.E.U8 R3, desc[UR12][R2.64+0x2] ;  /* 0x0000020c02037981 */ /* 0x000162000c1e1100 */
[----:B------:R-:W-:Y:S05]  /*0890*/  BRA `(.L_x_16) ;  /* 0x0000000000047947 */ /* 0x000fea0003800000 */
.L_x_15:
[----:B------:R0:W0:Y:S02]  /*08a0*/  LDS.U8 R3, [R19+0x2] ;  /* 0x0000020013037984 */ /* 0x0000240000000000 */
.L_x_16:
[----:B------:R-:W-:Y:S05]  /*08b0*/  BSYNC.RECONVERGENT B1 ;  /* 0x0000000000017941 */ /* 0x000fea0003800200 */
.L_x_14:
[----:B0----5:R0:W-:Y:S02]  /*08c0*/  STS.U8 [R18+0x2], R3 ;  /* 0x0000020312007388 */ /* 0x0211e40000000000 */
.L_x_13:
[----:B------:R-:W-:Y:S05]  /*08d0*/  BSYNC.RECONVERGENT B0 ;  /* 0x0000000000007941 */ /* 0x000fea0003800200 */
.L_x_12:
[----:B------:R-:W-:Y:S01]  /*08e0*/  IADD3 R16, PT, PT, -R6, 0x3, RZ ;  /* 0x0000000306107810 */ /* 0x000fe20007ffe1ff */
[----:B------:R-:W-:-:S12]  /*08f0*/  UIADD3 UR5, UPT, UPT, UR4, 0x3, URZ ;  /* 0x0000000304057890 */ /* 0x000fd8000fffe0ff */
.L_x_1:
[----:B------:R-:W-:-:S13]  /*0900*/  ISETP.GE.U32.AND P2, PT, R13, 0x3, PT ;  /* 0x000000030d00780c */ /* 0x000fda0003f46070 */
[----:B------:R-:W-:Y:S05]  /*0910*/  @!P2 BRA `(.L_x_17) ;  /* 0x00000004007ca947 */ /* 0x000fea0003800000 */
[----:B------:R-:W5:Y:S01]  /*0920*/  S2UR UR9, SR_CgaCtaId ;  /* 0x00000000000979c3 */ /* 0x000f620000008800 */
[----:B------:R-:W0:Y:S01]  /*0930*/  LDCU UR14, c[0x0][0x394] ;  /* 0x00007280ff0e77ac */ /* 0x000e220008000800 */
[----:B------:R-:W-:Y:S01]  /*0940*/  UMOV UR4, 0x400 ;  /* 0x0000040000047882 */ /* 0x000fe20000000000 */
[----:B------:R-:W1:Y:S01]  /*0950*/  LDCU UR18, c[0x0][0x394] ;  /* 0x00007280ff1277ac */ /* 0x000e620008000800 */
[----:B------:R-:W1:Y:S01]  /*0960*/  LDCU UR15, c[0x0][0x390] ;  /* 0x00007200ff0f77ac */ /* 0x000e620008000800 */
[----:B------:R-:W1:Y:S01]  /*0970*/  LDCU.64 UR16, c[0x0][0x380] ;  /* 0x00007000ff1077ac */ /* 0x000e620008000a00 */
[----:B0-----:R-:W-:Y:S01]  /*0980*/  ISETP.GE.AND P3, PT, R14, UR14, PT ;  /* 0x0000000e0e007c0c */ /* 0x001fe2000bf66270 */
[----:B-1---5:R-:W-:-:S12]  /*0990*/  ULEA UR4, UR9, UR4, 0x18 ;  /* 0x0000000409047291 */ /* 0x022fd8000f8ec0ff */
.L_x_36:
[--C-:B--2-4-:R-:W-:Y:S01]  /*09a0*/  IMAD.IADD R19, R5, 0x1, R16.reuse ;  /* 0x0000000105137824 */ /* 0x114fe200078e0210 */
[----:B------:R-:W-:Y:S01]  /*09b0*/  BSSY.RECONVERGENT B0, `(.L_x_18) ;  /* 0x0000015000007945 */ /* 0x000fe20003800200 */
[----:B------:R-:W-:Y:S02]  /*09c0*/  IADD3 R20, PT, PT, R17, UR4, R16 ;  /* 0x0000000411147c10 */ /* 0x000fe4000fffe010 */
[----:B-1-3--:R-:W-:Y:S01]  /*09d0*/  IMAD.IADD R18, R15, 0x1, R19 ;  /* 0x000000010f127824 */ /* 0x00afe200078e0213 */
[C---:B------:R-:W-:Y:S02]  /*09e0*/  ISETP.GE.OR P2, PT, R19.reuse, UR15, P3 ;  /* 0x0000000f13007c0c */ /* 0x040fe40009f46670 */
[----:B------:R-:W-:Y:S02]  /*09f0*/  LOP3.LUT R3, R19, R14, RZ, 0xfc, !PT ;  /* 0x0000000e13037212 */ /* 0x000fe400078efcff */
[----:B------:R-:W-:Y:S02]  /*0a00*/  IADD3 R2, P4, PT, R18, UR16, RZ ;  /* 0x0000001012027c10 */ /* 0x000fe4000ff9e0ff */
[----:B------:R-:W-:-:S02]  /*0a10*/  ISETP.LT.OR P2, PT, R3, RZ, P2 ;  /* 0x000000ff0300720c */ /* 0x000fc40001741670 */
[----:B------:R-:W-:Y:S01]  /*0a20*/  LEA.HI.X.SX32 R3, R18, UR17, 0x1, P4 ;  /* 0x0000001112037c11 */ /* 0x000fe2000a0f0eff */
[----:B------:R-:W-:-:S10]  /*0a30*/  VIADD R18, R0, UR5 ;  /* 0x0000000500127c36 */ /* 0x000fd40008000000 */
[----:B------:R-:W-:Y:S05]  /*0a40*/  @P2 BRA `(.L_x_19) ;  /* 0x0000000000282947 */ /* 0x000fea0003800000 */
[----:B------:R-:W-:-:S04]  /*0a50*/  ISETP.GE.AND P2, PT, R14, UR7, PT ;  /* 0x000000070e007c0c */ /* 0x000fc8000bf46270 */
[----:B------:R-:W-:-:S04]  /*0a60*/  ISETP.LT.OR P2, PT, R19, UR6, !P2 ;  /* 0x0000000613007c0c */ /* 0x000fc8000d741670 */
[----:B------:R-:W-:-:S04]  /*0a70*/  ISETP.GE.U32.OR P2, PT, R19, UR10, P2 ;  /* 0x0000000a13007c0c */ /* 0x000fc80009746470 */
[----:B------:R-:W-:-:S13]  /*0a80*/  ISETP.GE.U32.OR P2, PT, R14, UR8, P2 ;  /* 0x000000080e007c0c */ /* 0x000fda0009746470 */
[----:B------:R-:W0:Y:S04]  /*0a90*/  @!P2 LDS.U8 R21, [R20] ;  /* 0x000000001415a984 */ /* 0x000e280000000000 */
[----:B0-----:R1:W-:Y:S01]  /*0aa0*/  @!P2 STS.U8 [R18], R21 ;  /* 0x000000151200a388 */ /* 0x0013e20000000000 */
[----:B------:R-:W-:Y:S05]  /*0ab0*/  @!P2 BRA `(.L_x_20) ;  /* 0x000000000010a947 */ /* 0x000fea0003800000 */
[----:B-1----:R-:W2:Y:S04]  /*0ac0*/  LDG.E.U8 R21, desc[UR12][R2.64] ;  /* 0x0000000c02157981 */ /* 0x002ea8000c1e1100 */
[----:B--2---:R2:W-:Y:S01]  /*0ad0*/  STS.U8 [R18], R21 ;  /* 0x0000001512007388 */ /* 0x0045e20000000000 */
[----:B------:R-:W-:Y:S05]  /*0ae0*/  BRA `(.L_x_20) ;  /* 0x0000000000047947 */ /* 0x000fea0003800000 */
.L_x_19:
[----:B------:R0:W-:Y:S02]  /*0af0*/  STS.U8 [R18], RZ ;  /* 0x000000ff12007388 */ /* 0x0001e40000000000 */
.L_x_20:
[----:B------:R-:W-:Y:S05]  /*0b00*/  BSYNC.RECONVERGENT B0 ;  /* 0x0000000000007941 */ /* 0x000fea0003800200 */
.L_x_18:
[----:B-12---:R-:W-:Y:S01]  /*0b10*/  VIADD R21, R19, 0x1 ;  /* 0x0000000113157836 */ /* 0x006fe20000000000 */
[----:B------:R-:W-:Y:S01]  /*0b20*/  ISETP.GE.AND P2, PT, R14, UR18, PT ;  /* 0x000000120e007c0c */ /* 0x000fe2000bf46270 */
[----:B------:R-:W-:Y:S03]  /*0b30*/  BSSY.RECONVERGENT B0, `(.L_x_21) ;  /* 0x0000011000007945 */ /* 0x000fe60003800200 */
[C---:B------:R-:W-:Y:S02]  /*0b40*/  ISETP.LT.AND P4, PT, R21.reuse, UR15, !P2 ;  /* 0x0000000f15007c0c */ /* 0x040fe4000d781270 */
[----:B------:R-:W-:-:S04]  /*0b50*/  LOP3.LUT R22, R21, R14, RZ, 0xfc, !PT ;  /* 0x0000000e15167212 */ /* 0x000fc800078efcff */
[----:B------:R-:W-:-:S13]  /*0b60*/  ISETP.GT.AND P4, PT, R22, -0x1, P4 ;  /* 0xffffffff1600780c */ /* 0x000fda0002784270 */
[----:B------:R1:W-:Y:S01]  /*0b70*/  @!P4 STS.U8 [R18+0x1], RZ ;  /* 0x000001ff1200c388 */ /* 0x0003e20000000000 */
[----:B------:R-:W-:Y:S05]  /*0b80*/  @!P4 BRA `(.L_x_22) ;  /* 0x00000000002cc947 */ /* 0x000fea0003800000 */
[C---:B------:R-:W-:Y:S01]  /*0b90*/  ISETP.GE.AND P4, PT, R14.reuse, UR7, PT ;  /* 0x000000070e007c0c */ /* 0x040fe2000bf86270 */
[----:B------:R-:W-:Y:S01]  /*0ba0*/  BSSY.RECONVERGENT B1, `(.L_x_23) ;  /* 0x0000008000017945 */ /* 0x000fe20003800200 */
[----:B------:R-:W-:Y:S02]  /*0bb0*/  ISETP.LT.U32.AND P5, PT, R14, UR8, PT ;  /* 0x000000080e007c0c */ /* 0x000fe4000bfa1070 */
[----:B------:R-:W-:-:S04]  /*0bc0*/  ISETP.GE.AND P4, PT, R21, UR6, P4 ;  /* 0x0000000615007c0c */ /* 0x000fc8000a786270 */
[----:B------:R-:W-:-:S13]  /*0bd0*/  ISETP.LT.U32.AND P4, PT, R21, UR10, P4 ;  /* 0x0000000a15007c0c */ /* 0x000fda000a781070 */
[----:B------:R-:W-:Y:S05]  /*0be0*/  @P4 BRA P5, `(.L_x_24) ;  /* 0x0000000000084947 */ /* 0x000fea0002800000 */
[----:B------:R4:W5:Y:S01]  /*0bf0*/  LDG.E.U8 R21, desc[UR12][R2.64+0x1] ;  /* 0x0000010c02157981 */ /* 0x000962000c1e1100 */
[----:B------:R-:W-:Y:S05]  /*0c00*/  BRA `(.L_x_25) ;  /* 0x0000000000047947 */ /* 0x000fea0003800000 */
.L_x_24:
[----:B------:R2:W3:Y:S02]  /*0c10*/  LDS.U8 R21, [R20+0x1] ;  /* 0x0000010014157984 */ /* 0x0004e40000000000 */
.L_x_25:
[----:B------:R-:W-:Y:S05]  /*0c20*/  BSYNC.RECONVERGENT B1 ;  /* 0x0000000000017941 */ /* 0x000fea0003800200 */
.L_x_23:
[----:B---3-5:R3:W-:Y:S02]  /*0c30*/  STS.U8 [R18+0x1], R21 ;  /* 0x0000011512007388 */ /* 0x0287e40000000000 */
.L_x_22:
[----:B------:R-:W-:Y:S05]  /*0c40*/  BSYNC.RECONVERGENT B0 ;  /* 0x0000000000007941 */ /* 0x000fea0003800200 */
.L_x_21:
[----:B---3--:R-:W-:Y:S01]  /*0c50*/  VIADD R21, R19, 0x2 ;  /* 0x0000000213157836 */ /* 0x008fe20000000000 */
[----:B------:R-:W-:Y:S04]  /*0c60*/  BSSY.RECONVERGENT B0, `(.L_x_26) ;  /* 0x0000011000007945 */ /* 0x000fe80003800200 */
        /* <DEDUP_REMOVED lines=13> */
.L_x_29:
[----:B------:R0:W0:Y:S02]  /*0d40*/  LDS.U8 R21, [R20+0x2] ;  /* 0x0000020014157984 */ /* 0x0000240000000000 */
.L_x_30:
[----:B------:R-:W-:Y:S05]  /*0d50*/  BSYNC.RECONVERGENT B1 ;  /* 0x0000000000017941 */ /* 0x000fea0003800200 */
.L_x_28:
[----:B0----5:R0:W-:Y:S02]  /*0d60*/  STS.U8 [R18+0x2], R21 ;  /* 0x0000021512007388 */ /* 0x0211e40000000000 */
.L_x_27:
[----:B------:R-:W-:Y:S05]  /*0d70*/  BSYNC.RECONVERGENT B0 ;  /* 0x0000000000007941 */ /* 0x000fea0003800200 */
.L_x_26:
[----:B------:R-:W-:Y:S01]  /*0d80*/  VIADD R19, R19, 0x3 ;  /* 0x0000000313137836 */ /* 0x000fe20000000000 */
[----:B------:R-:W-:Y:S04]  /*0d90*/  BSSY.RECONVERGENT B0, `(.L_x_31) ;  /* 0x0000011000007945 */ /* 0x000fe80003800200 */
[C---:B------:R-:W-:Y:S02]  /*0da0*/  ISETP.LT.AND P2, PT, R19.reuse, UR15, !P2 ;  /* 0x0000000f13007c0c */ /* 0x040fe4000d741270 */
[----:B0-----:R-:W-:-:S04]  /*0db0*/  LOP3.LUT R21, R19, R14, RZ, 0xfc, !PT ;  /* 0x0000000e13157212 */ /* 0x001fc800078efcff */
        /* <DEDUP_REMOVED lines=9> */
[----:B----4-:R4:W5:Y:S01]  /*0e50*/  LDG.E.U8 R3, desc[UR12][R2.64+0x3] ;  /* 0x0000030c02037981 */ /* 0x010962000c1e1100 */
[----:B------:R-:W-:Y:S05]  /*0e60*/  BRA `(.L_x_35) ;  /* 0x0000000000047947 */ /* 0x000fea0003800000 */
.L_x_34:
[----:B----4-:R4:W0:Y:S02]  /*0e70*/  LDS.U8 R3, [R20+0x3] ;  /* 0x0000030014037984 */ /* 0x0108240000000000 */
.L_x_35:
[----:B------:R-:W-:Y:S05]  /*0e80*/  BSYNC.RECONVERGENT B1 ;  /* 0x0000000000017941 */ /* 0x000fea0003800200 */
.L_x_33:
[----:B0----5:R0:W-:Y:S02]  /*0e90*/  STS.U8 [R18+0x3], R3 ;  /* 0x0000030312007388 */ /* 0x0211e40000000000 */
.L_x_32:
[----:B------:R-:W-:Y:S05]  /*0ea0*/  BSYNC.RECONVERGENT B0 ;  /* 0x0000000000007941 */ /* 0x000fea0003800200 */
.L_x_31:
[C---:B----4-:R-:W-:Y:S01]  /*0eb0*/  VIADD R2, R16.reuse, 0x3 ;  /* 0x0000000310027836 */ /* 0x050fe20000000000 */
[----:B0-----:R-:W-:Y:S01]  /*0ec0*/  IABS R3, R6 ;  /* 0x0000000600037213 */ /* 0x001fe20000000000 */
[----:B------:R-:W-:Y:S01]  /*0ed0*/  UIADD3 UR5, UPT, UPT, UR5, 0x4, URZ ;  /* 0x0000000405057890 */ /* 0x000fe2000fffe0ff */
[----:B------:R-:W-:Y:S02]  /*0ee0*/  VIADD R16, R16, 0x4 ;  /* 0x0000000410107836 */ /* 0x000fe40000000000 */
[----:B------:R-:W-:-:S13]  /*0ef0*/  ISETP.NE.AND P2, PT, R2, R3, PT ;  /* 0x000000030200720c */ /* 0x000fda0003f45270 */
[----:B------:R-:W-:Y:S05]  /*0f00*/  @P2 BRA `(.L_x_36) ;  /* 0xfffffff800a42947 */ /* 0x000fea000383ffff */
.L_x_17:
[----:B-1----:R-:W-:Y:S01]  /*0f10*/  IABS R2, R6 ;  /* 0x0000000600027213 */ /* 0x002fe20000000000 */
[----:B------:R-:W-:-:S03]  /*0f20*/  UMOV UR4, UR5 ;  /* 0x0000000500047c82 */ /* 0x000fc60008000000 */
[C---:B------:R-:W-:Y:S01]  /*0f30*/  ISETP.NE.AND P2, PT, R11.reuse, R2, PT ;  /* 0x000000020b00720c */ /* 0x040fe20003f45270 */
[----:B------:R-:W-:-:S12]  /*0f40*/  VIADD R11, R11, 0x1 ;  /* 0x000000010b0b7836 */ /* 0x000fd80000000000 */
[----:B------:R-:W-:Y:S05]  /*0f50*/  @P2 BRA `(.L_x_37) ;  /* 0xfffffff000fc2947 */ /* 0x000fea000383ffff */
.L_x_0:
[----:B------:R-:W1:Y:S02]  /*0f60*/  LDCU UR4, c[0x0][0x398] ;  /* 0x00007300ff0477ac */ /* 0x000e640008000800 */
[----:B-1----:R-:W-:-:S04]  /*0f70*/  UIMAD UR10, UR4, UR4, URZ ;  /* 0x00000004040a72a4 */ /* 0x002fc8000f8e02ff */
[----:B------:R-:W-:Y:S02]  /*0f80*/  UPRMT UR6, UR10, 0x8880, URZ ;  /* 0x000088800a067896 */ /* 0x000fe400080000ff */
[----:B0-----:R-:W-:Y:S02]  /*0f90*/  VIADD R2, R0, UR10 ;  /* 0x0000000a00027c36 */ /* 0x001fe40008000000 */
[----:B------:R-:W-:Y:S02]  /*0fa0*/  UISETP.GE.AND UP0, UPT, UR6, 0x1, UPT ;  /* 0x000000010600788c */ /* 0x000fe4000bf06270 */
[----:B---3--:R-:W-:-:S07]  /*0fb0*/  VIADD R3, R2, UR10 ;  /* 0x0000000a02037c36 */ /* 0x008fce0008000000 */
[----:B------:R-:W-:Y:S05]  /*0fc0*/  BRA.U !UP0, `(.L_x_38) ;  /* 0x0000001908587547 */ /* 0x000fea000b800000 */
[----:B------:R-:W0:Y:S01]  /*0fd0*/  S2R R5, SR_TID.X ;  /* 0x0000000000057919 */ /* 0x000e220000002100 */
[----:B------:R-:W-:Y:S01]  /*0fe0*/  IMAD.U32 R8, RZ, RZ, UR10 ;  /* 0x0000000aff087e24 */ /* 0x000fe2000f8e00ff */
[----:B------:R-:W-:Y:S01]  /*0ff0*/  ULOP3.LUT UR18, UR10, 0xd, URZ, 0xc0, !UPT ;  /* 0x0000000d0a127892 */ /* 0x000fe2000f8ec0ff */
[----:B------:R-:W-:Y:S01]  /*1000*/  IMAD.U32 R10, RZ, RZ, UR11 ;  /* 0x0000000bff0a7e24 */ /* 0x000fe2000f8e00ff */
[----:B------:R-:W0:Y:S01]  /*1010*/  S2R R6, SR_TID.Y ;  /* 0x0000000000067919 */ /* 0x000e220000002200 */
[----:B------:R-:W-:Y:S02]  /*1020*/  ULOP3.LUT UR14, UR10, 0x5, URZ, 0xc0, !UPT ;  /* 0x000000050a0e7892 */ /* 0x000fe4000f8ec0ff */
[----:B------:R-:W-:Y:S01]  /*1030*/  UIADD3 UR4, UPT, UPT, UR18, -0x1, URZ ;  /* 0xffffffff12047890 */ /* 0x000fe2000fffe0ff */
[----:B------:R-:W1:Y:S01]  /*1040*/  S2R R7, SR_CgaCtaId ;  /* 0x0000000000077919 */ /* 0x000e620000008800 */
[----:B------:R-:W-:Y:S02]  /*1050*/  ULOP3.LUT UR16, UR10, 0x1, URZ, 0xc0, !UPT ;  /* 0x000000010a107892 */ /* 0x000fe4000f8ec0ff */
[----:B------:R-:W-:-:S02]  /*1060*/  UISETP.GE.U32.AND UP0, UPT, UR4, 0x7, UPT ;  /* 0x000000070400788c */ /* 0x000fc4000bf06070 */
[----:B------:R-:W-:Y:S02]  /*1070*/  UIADD3 UR15, UPT, UPT, UR14, -0x1, URZ ;  /* 0xffffffff0e0f7890 */ /* 0x000fe4000fffe0ff */
[----:B------:R-:W-:Y:S02]  /*1080*/  UIADD3 UR17, UPT, UPT, UR16, -0x1, URZ ;  /* 0xffffffff10117890 */ /* 0x000fe4000fffe0ff */
[----:B------:R-:W-:Y:S02]  /*1090*/  UIADD3 UR7, UPT, UPT, UR6, -UR14, URZ ;  /* 0x8000000e06077290 */ /* 0x000fe4000fffe0ff */
[----:B------:R-:W-:Y:S02]  /*10a0*/  UIADD3 UR8, UPT, UPT, UR6, -UR18, URZ ;  /* 0x8000001206087290 */ /* 0x000fe4000fffe0ff */
[----:B------:R-:W-:Y:S01]  /*10b0*/  UIADD3 UR9, UPT, UPT, -UR6, UR14, URZ ;  /* 0x0000000e06097290 */ /* 0x000fe2000fffe1ff */
[----:B------:R-:W-:Y:S01]  /*10c0*/  UMOV UR4, URZ ;  /* 0x000000ff00047c82 */ /* 0x000fe20008000000 */
[----:B0-----:R-:W-:Y:S01]  /*10d0*/  IMAD R5, R6, UR19, R5 ;  /* 0x0000001306057c24 */ /* 0x001fe2000f8e0205 */
[----:B------:R-:W-:-:S03]  /*10e0*/  MOV R6, 0x400 ;  /* 0x0000040000067802 */ /* 0x000fc60000000f00 */
[----:B------:R-:W-:-:S04]  /*10f0*/  IMAD R9, R5, 0x3, RZ ;  /* 0x0000000305097824 */ /* 0x000fc800078e02ff */
[----:B------:R-:W-:Y:S01]  /*1100*/  IMAD R5, R9, UR10, R8 ;  /* 0x0000000a09057c24 */ /* 0x000fe2000f8e0208 */
[----:B-1----:R-:W-:Y:S01]  /*1110*/  LEA R8, R7, R6, 0x18 ;  /* 0x0000000607087211 */ /* 0x002fe200078ec0ff */
[----:B------:R-:W-:-:S03]  /*1120*/  IMAD R9, R9, UR10, R10 ;  /* 0x0000000a09097c24 */ /* 0x000fc6000f8e020a */
[----:B------:R-:W-:Y:S02]  /*1130*/  IADD3 R6, PT, PT, R8, UR11, R5 ;  /* 0x0000000b08067c10 */ /* 0x000fe4000fffe005 */
[----:B------:R-:W-:-:S03]  /*1140*/  IADD3 R5, PT, PT, R9, 0x3, R8 ;  /* 0x0000000309057810 */ /* 0x000fc60007ffe008 */
[----:B------:R-:W-:-:S07]  /*1150*/  VIADD R6, R6, 0x3 ;  /* 0x0000000306067836 */ /* 0x000fce0000000000 */
.L_x_59:
[----:B------:R-:W-:Y:S01]  /*1160*/  UISETP.GE.U32.AND UP1, UPT, UR6, 0x8, UPT ;  /* 0x000000080600788c */ /* 0x000fe2000bf26070 */
[----:B------:R-:W-:-:S08]  /*1170*/  UMOV UR5, URZ ;  /* 0x000000ff00057c82 */ /* 0x000fd00008000000 */
[----:B01-3--:R-:W-:Y:S05]  /*1180*/  BRA.U !UP1, `(.L_x_39) ;  /* 0x0000000109c47547 */ /* 0x00bfea000b800000 */
[----:B------:R-:W-:Y:S01]  /*1190*/  IMAD.MOV.U32 R7, RZ, RZ, R6 ;  /* 0x000000ffff077224 */ /* 0x000fe200078e0006 */
[----:B------:R-:W-:Y:S01]  /*11a0*/  UMOV UR5, UR9 ;  /* 0x0000000900057c82 */ /* 0x000fe20008000000 */
[----:B------:R-:W-:-:S07]  /*11b0*/  IMAD.MOV.U32 R8, RZ, RZ, R5 ;  /* 0x000000ffff087224 */ /* 0x000fce00078e0005 */
.L_x_40:
[----:B------:R-:W0:Y:S01]  /*11c0*/  LDS.U8 R9, [R8+-0x3] ;  /* 0xfffffd0008097984 */ /* 0x000e220000000000 */
[----:B------:R-:W-:-:S04]  /*11d0*/  UIADD3 UR5, UPT, UPT, UR5, 0x8, URZ ;  /* 0x0000000805057890 */ /* 0x000fc8000fffe0ff */
[----:B------:R-:W-:Y:S01]  /*11e0*/  UISETP.NE.AND UP2, UPT, UR5, URZ, UPT ;  /* 0x000000ff0500728c */ /* 0x000fe2000bf45270 */
[----:B0-----:R-:W-:-:S04]  /*11f0*/  LOP3.LUT R9, RZ, R9, RZ, 0x33, !PT ;  /* 0x00000009ff097212 */ /* 0x001fc800078e33ff */
[----:B------:R-:W-:-:S04]  /*1200*/  SHF.R.U32.HI R9, RZ, UR4, R9 ;  /* 0x00000004ff097c19 */ /* 0x000fc80008011609 */
[----:B------:R-:W-:-:S05]  /*1210*/  LOP3.LUT R10, R9, 0x1, RZ, 0xc0, !PT ;  /* 0x00000001090a7812 */ /* 0x000fca00078ec0ff */
[----:B------:R-:W-:Y:S04]  /*1220*/  STS.U8 [R7+-0x3], R10 ;  /* 0xfffffd0a07007388 */ /* 0x000fe80000000000 */
[----:B------:R-:W0:Y:S02]  /*1230*/  LDS.U8 R9, [R8+-0x2] ;  /* 0xfffffe0008097984 */ /* 0x000e240000000000 */
        /* <DEDUP_REMOVED lines=9> */
[----:B------:R-:W0:Y:S02]  /*12d0*/  LDS.U8 R9, [R8] ;  /* 0x0000000008097984 */ /* 0x000e240000000000 */
[----:B0-----:R-:W-:-:S04]  /*12e0*/  LOP3.LUT R9, RZ, R9, RZ, 0x33, !PT ;  /* 0x00000009ff097212 */ /* 0x001fc800078e33ff */
[----:B------:R-:W-:-:S04]  /*12f0*/  SHF.R.U32.HI R9, RZ, UR4, R9 ;  /* 0x00000004ff097c19 */ /* 0x000fc80008011609 */
[----:B------:R-:W-:-:S05]  /*1300*/  LOP3.LUT R10, R9, 0x1, RZ, 0xc0, !PT ;  /* 0x00000001090a7812 */ /* 0x000fca00078ec0ff */
[----:B------:R-:W-:Y:S04]  /*1310*/  STS.U8 [R7], R10 ;  /* 0x0000000a07007388 */ /* 0x000fe80000000000 */
[----:B------:R-:W0:Y:S02]  /*1320*/  LDS.U8 R9, [R8+0x1] ;  /* 0x0000010008097984 */ /* 0x000e240000000000 */
[----:B0-----:R-:W-:-:S04]  /*1330*/  LOP3.LUT R9, RZ, R9, RZ, 0x33, !PT ;  /* 0x00000009ff097212 */ /* 0x001fc800078e33ff */
[----:B------:R-:W-:-:S04]  /*1340*/  SHF.R.U32.HI R9, RZ, UR4, R9 ;  /* 0x00000004ff097c19 */ /* 0x000fc80008011609 */
[----:B------:R-:W-:-:S05]  /*1350*/  LOP3.LUT R12, R9, 0x1, RZ, 0xc0, !PT ;  /* 0x00000001090c7812 */ /* 0x000fca00078ec0ff */
[----:B------:R-:W-:Y:S04]  /*1360*/  STS.U8 [R7+0x1], R12 ;  /* 0x0000010c07007388 */ /* 0x000fe80000000000 */
        /* <DEDUP_REMOVED lines=10> */
[----:B------:R0:W1:Y:S02]  /*1410*/  LDS.U8 R9, [R8+0x4] ;  /* 0x0000040008097984 */ /* 0x0000640000000000 */
[----:B0-----:R-:W-:Y:S01]  /*1420*/  VIADD R8, R8, 0x8 ;  /* 0x0000000808087836 */ /* 0x001fe20000000000 */
[----:B-1----:R-:W-:-:S04]  /*1430*/  LOP3.LUT R9, RZ, R9, RZ, 0x33, !PT ;  /* 0x00000009ff097212 */ /* 0x002fc800078e33ff */
[----:B------:R-:W-:-:S04]  /*1440*/  SHF.R.U32.HI R9, RZ, UR4, R9 ;  /* 0x00000004ff097c19 */ /* 0x000fc80008011609 */
[----:B------:R-:W-:-:S05]  /*1450*/  LOP3.LUT R12, R9, 0x1, RZ, 0xc0, !PT ;  /* 0x00000001090c7812 */ /* 0x000fca00078ec0ff */
[----:B------:R0:W-:Y:S02]  /*1460*/  STS.U8 [R7+0x4], R12 ;  /* 0x0000040c07007388 */ /* 0x0001e40000000000 */
[----:B0-----:R-:W-:Y:S01]  /*1470*/  VIADD R7, R7, 0x8 ;  /* 0x0000000807077836 */ /* 0x001fe20000000000 */
[----:B------:R-:W-:Y:S06]  /*1480*/  BRA.U UP2, `(.L_x_40) ;  /* 0xfffffffd024c7547 */ /* 0x000fec000b83ffff */
[----:B------:R-:W-:-:S05]  /*1490*/  UMOV UR5, UR7 ;  /* 0x0000000700057c82 */ /* 0x000fca0008000000 */
.L_x_39:
[----:B------:R-:W-:-:S09]  /*14a0*/  UISETP.NE.AND UP2, UPT, UR14, URZ, UPT ;  /* 0x000000ff0e00728c */ /* 0x000fd2000bf45270 */
[----:B------:R-:W-:Y:S05]  /*14b0*/  BRA.U !UP2, `(.L_x_41) ;  /* 0x000000010ab87547 */ /* 0x000fea000b800000 */
[----:B------:R-:W-:Y:S02]  /*14c0*/  UISETP.GE.U32.AND UP3, UPT, UR15, 0x3, UPT ;  /* 0x000000030f00788c */ /* 0x000fe4000bf66070 */
[----:B------:R-:W-:-:S07]  /*14d0*/  UISETP.NE.AND UP4, UPT, UR16, URZ, UPT ;  /* 0x000000ff1000728c */ /* 0x000fce000bf85270 */
[----:B------:R-:W-:Y:S05]  /*14e0*/  BRA.U !UP3, `(.L_x_42) ;  /* 0x000000010b587547 */ /* 0x000fea000b800000 */
[----:B------:R-:W0:Y:S02]  /*14f0*/  LDS.U8 R7, [R0+UR5] ;  /* 0x0000000500077984 */ /* 0x000e240008000000 */
[----:B0-----:R-:W-:-:S04]  /*1500*/  LOP3.LUT R7, RZ, R7, RZ, 0x33, !PT ;  /* 0x00000007ff077212 */ /* 0x001fc800078e33ff */
[----:B------:R-:W-:Y:S01]  /*1510*/  SHF.R.U32.HI R8, RZ, UR4, R7 ;  /* 0x00000004ff087c19 */ /* 0x000fe20008011607 */
[----:B------:R-:W-:-:S03]  /*1520*/  VIADD R7, R0, UR5 ;  /* 0x0000000500077c36 */ /* 0x000fc60008000000 */
[----:B------:R-:W-:-:S05]  /*1530*/  LOP3.LUT R8, R8, 0x1, RZ, 0xc0, !PT ;  /* 0x0000000108087812 */ /* 0x000fca00078ec0ff */
[----:B------:R-:W-:Y:S04]  /*1540*/  STS.U8 [R7+UR10], R8 ;  /* 0x0000000807007988 */ /* 0x000fe8000800000a */
[----:B------:R-:W0:Y:S02]  /*1550*/  LDS.U8 R9, [R0+UR5+0x1] ;  /* 0x0000010500097984 */ /* 0x000e240008000000 */
[----:B0-----:R-:W-:-:S04]  /*1560*/  LOP3.LUT R9, RZ, R9, RZ, 0x33, !PT ;  /* 0x00000009ff097212 */ /* 0x001fc800078e33ff */
[----:B------:R-:W-:-:S04]  /*1570*/  SHF.R.U32.HI R9, RZ, UR4, R9 ;  /* 0x00000004ff097c19 */ /* 0x000fc80008011609 */
[----:B------:R-:W-:-:S05]  /*1580*/  LOP3.LUT R10, R9, 0x1, RZ, 0xc0, !PT ;  /* 0x00000001090a7812 */ /* 0x000fca00078ec0ff */
[----:B------:R-:W-:Y:S04]  /*1590*/  STS.U8 [R7+UR10+0x1], R10 ;  /* 0x0000010a07007988 */ /* 0x000fe8000800000a */
[----:B------:R-:W0:Y:S02]  /*15a0*/  LDS.U8 R9, [R0+UR5+0x2] ;  /* 0x0000020500097984 */ /* 0x000e240008000000 */
[----:B0-----:R-:W-:-:S04]  /*15b0*/  LOP3.LUT R9, RZ, R9, RZ, 0x33, !PT ;  /* 0x00000009ff097212 */ /* 0x001fc800078e33ff */
[----:B------:R-:W-:-:S04]  /*15c0*/  SHF.R.U32.HI R9, RZ, UR4, R9 ;  /* 0x00000004ff097c19 */ /* 0x000fc80008011609 */
[----:B------:R-:W-:-:S05]  /*15d0*/  LOP3.LUT R12, R9, 0x1, RZ, 0xc0, !PT ;  /* 0x00000001090c7812 */ /* 0x000fca00078ec0ff */
[----:B------:R-:W-:Y:S04]  /*15e0*/  STS.U8 [R7+UR10+0x2], R12 ;  /* 0x0000020c07007988 */ /* 0x000fe8000800000a */
[----:B------:R-:W0:Y:S01]  /*15f0*/  LDS.U8 R8, [R0+UR5+0x3] ;  /* 0x0000030500087984 */ /* 0x000e220008000000 */
[----:B------:R-:W-:Y:S01]  /*1600*/  UIADD3 UR5, UPT, UPT, UR5, 0x4, URZ ;  /* 0x0000000405057890 */ /* 0x000fe2000fffe0ff */
[----:B0-----:R-:W-:-:S04]  /*1610*/  LOP3.LUT R8, RZ, R8, RZ, 0x33, !PT ;  /* 0x00000008ff087212 */ /* 0x001fc800078e33ff */
[----:B------:R-:W-:-:S04]  /*1620*/  SHF.R.U32.HI R8, RZ, UR4, R8 ;  /* 0x00000004ff087c19 */ /* 0x000fc80008011608 */
[----:B------:R-:W-:-:S05]  /*1630*/  LOP3.LUT R8, R8, 0x1, RZ, 0xc0, !PT ;  /* 0x0000000108087812 */ /* 0x000fca00078ec0ff */
[----:B------:R0:W-:Y:S02]  /*1640*/  STS.U8 [R7+UR10+0x3], R8 ;  /* 0x0000030807007988 */ /* 0x0001e4000800000a */
.L_x_42:
[----:B------:R-:W-:Y:S05]  /*1650*/  BRA.U !UP4, `(.L_x_41) ;  /* 0x000000010c507547 */ /* 0x000fea000b800000 */
[----:B------:R-:W-:-:S09]  /*1660*/  UISETP.NE.AND UP3, UPT, UR17, URZ, UPT ;  /* 0x000000ff1100728c */ /* 0x000fd2000bf65270 */
[----:B------:R-:W-:Y:S05]  /*1670*/  BRA.U !UP3, `(.L_x_43) ;  /* 0x000000010b307547 */ /* 0x000fea000b800000 */
[----:B0-----:R-:W0:Y:S01]  /*1680*/  LDS.U8 R7, [R0+UR5] ;  /* 0x0000000500077984 */ /* 0x001e220008000000 */
[----:B------:R-:W-:Y:S01]  /*1690*/  VIADD R9, R0, UR5 ;  /* 0x0000000500097c36 */ /* 0x000fe20008000000 */
[----:B0-----:R-:W-:-:S04]  /*16a0*/  LOP3.LUT R7, RZ, R7, RZ, 0x33, !PT ;  /* 0x00000007ff077212 */ /* 0x001fc800078e33ff */
[----:B------:R-:W-:-:S04]  /*16b0*/  SHF.R.U32.HI R7, RZ, UR4, R7 ;  /* 0x00000004ff077c19 */ /* 0x000fc80008011607 */
[----:B------:R-:W-:-:S05]  /*16c0*/  LOP3.LUT R7, R7, 0x1, RZ, 0xc0, !PT ;  /* 0x0000000107077812 */ /* 0x000fca00078ec0ff */
[----:B------:R-:W-:Y:S04]  /*16d0*/  STS.U8 [R9+UR10], R7 ;  /* 0x0000000709007988 */ /* 0x000fe8000800000a */
[----:B------:R-:W0:Y:S01]  /*16e0*/  LDS.U8 R8, [R0+UR5+0x1] ;  /* 0x0000010500087984 */ /* 0x000e220008000000 */
[----:B------:R-:W-:Y:S01]  /*16f0*/  UIADD3 UR5, UPT, UPT, UR5, 0x2, URZ ;  /* 0x0000000205057890 */ /* 0x000fe2000fffe0ff */
[----:B0-----:R-:W-:-:S04]  /*1700*/  LOP3.LUT R8, RZ, R8, RZ, 0x33, !PT ;  /* 0x00000008ff087212 */ /* 0x001fc800078e33ff */
[----:B------:R-:W-:-:S04]  /*1710*/  SHF.R.U32.HI R8, RZ, UR4, R8 ;  /* 0x00000004ff087c19 */ /* 0x000fc80008011608 */
[----:B------:R-:W-:-:S05]  /*1720*/  LOP3.LUT R8, R8, 0x1, RZ, 0xc0, !PT ;  /* 0x0000000108087812 */ /* 0x000fca00078ec0ff */
[----:B------:R1:W-:Y:S02]  /*1730*/  STS.U8 [R9+UR10+0x1], R8 ;  /* 0x0000010809007988 */ /* 0x0003e4000800000a */
.L_x_43:
[----:B0-----:R-:W0:Y:S02]  /*1740*/  LDS.U8 R7, [R0+UR5] ;  /* 0x0000000500077984 */ /* 0x001e240008000000 */
[----:B0-----:R-:W-:-:S04]  /*1750*/  LOP3.LUT R7, RZ, R7, RZ, 0x33, !PT ;  /* 0x00000007ff077212 */ /* 0x001fc800078e33ff */
[----:B-1----:R-:W-:Y:S01]  /*1760*/  SHF.R.U32.HI R8, RZ, UR4, R7 ;  /* 0x00000004ff087c19 */ /* 0x002fe20008011607 */
[----:B------:R-:W-:-:S03]  /*1770*/  VIADD R7, R0, UR5 ;  /* 0x0000000500077c36 */ /* 0x000fc60008000000 */
[----:B------:R-:W-:-:S05]  /*1780*/  LOP3.LUT R8, R8, 0x1, RZ, 0xc0, !PT ;  /* 0x0000000108087812 */ /* 0x000fca00078ec0ff */
[----:B------:R1:W-:Y:S02]  /*1790*/  STS.U8 [R7+UR10], R8 ;  /* 0x0000000807007988 */ /* 0x0003e4000800000a */
.L_x_41:
[----:B01----:R0:W1:Y:S01]  /*17a0*/  LDS.U8 R7, [R2+UR6+-0x1] ;  /* 0xffffff0602077984 */ /* 0x0030620008000000 */
[----:B------:R-:W-:Y:S01]  /*17b0*/  IMAD.MOV.U32 R9, RZ, RZ, RZ ;  /* 0x000000ffff097224 */ /* 0x000fe200078e00ff */
[----:B------:R-:W-:Y:S01]  /*17c0*/  UMOV UR5, URZ ;  /* 0x000000ff00057c82 */ /* 0x000fe20008000000 */
[----:B------:R-:W-:Y:S05]  /*17d0*/  BRA.U !UP1, `(.L_x_44) ;  /* 0x0000000109787547 */ /* 0x000fea000b800000 */
[----:B------:R-:W-:Y:S01]  /*17e0*/  IMAD.MOV.U32 R9, RZ, RZ, RZ ;  /* 0x000000ffff097224 */ /* 0x000fe200078e00ff */
[----:B------:R-:W-:-:S06]  /*17f0*/  UMOV UR5, URZ ;  /* 0x000000ff00057c82 */ /* 0x000fcc0008000000 */
.L_x_45:
[----:B------:R-:W3:Y:S04]  /*1800*/  LDS.U8 R8, [R2+UR5] ;  /* 0x0000000502087984 */ /* 0x000ee80008000000 */
[----:B------:R-:W5:Y:S04]  /*1810*/  LDS.U8 R10, [R2+UR5+0x1] ;  /* 0x00000105020a7984 */ /* 0x000f680008000000 */
[----:B------:R-:W0:Y:S04]  /*1820*/  LDS.U8 R12, [R2+UR5+0x2] ;  /* 0x00000205020c7984 */ /* 0x000e280008000000 */
[----:B------:R-:W4:Y:S04]  /*1830*/  LDS.U8 R14, [R2+UR5+0x3] ;  /* 0x00000305020e7984 */ /* 0x000f280008000000 */
[----:B------:R-:W1:Y:S04]  /*1840*/  LDS.U8 R16, [R2+UR5+0x4] ;  /* 0x0000040502107984 */ /* 0x000e680008000000 */
[----:B------:R-:W1:Y:S04]  /*1850*/  LDS.U8 R18, [R2+UR5+0x5] ;  /* 0x0000050502127984 */ /* 0x000e680008000000 */
[----:B--2---:R-:W2:Y:S04]  /*1860*/  LDS.U8 R20, [R2+UR5+0x6] ;  /* 0x0000060502147984 */ /* 0x004ea80008000000 */
[----:B------:R-:W-:Y:S01]  /*1870*/  STS.U8 [R2+UR5], R9 ;  /* 0x0000000902007988 */ /* 0x000fe20008000005 */
[----:B---3--:R-:W-:-:S03]  /*1880*/  IMAD.IADD R11, R8, 0x1, R9 ;  /* 0x00000001080b7824 */ /* 0x008fc600078e0209 */
[----:B------:R-:W3:Y:S01]  /*1890*/  LDS.U8 R8, [R2+UR5+0x7] ;  /* 0x0000070502087984 */ /* 0x000ee20008000000 */
[----:B-----5:R-:W-:-:S03]  /*18a0*/  IMAD.IADD R13, R11, 0x1, R10 ;  /* 0x000000010b0d7824 */ /* 0x020fc600078e020a */
[----:B------:R2:W-:Y:S01]  /*18b0*/  STS.U8 [R2+UR5+0x1], R11 ;  /* 0x0000010b02007988 */ /* 0x0005e20008000005 */
[----:B0-----:R-:W-:-:S03]  /*18c0*/  IMAD.IADD R15, R13, 0x1, R12 ;  /* 0x000000010d0f7824 */ /* 0x001fc600078e020c */
[----:B------:R0:W-:Y:S01]  /*18d0*/  STS.U8 [R2+UR5+0x2], R13 ;  /* 0x0000020d02007988 */ /* 0x0001e20008000005 */
[----:B----4-:R-:W-:-:S03]  /*18e0*/  IMAD.IADD R17, R15, 0x1, R14 ;  /* 0x000000010f117824 */ /* 0x010fc600078e020e */
[----:B------:R0:W-:Y:S01]  /*18f0*/  STS.U8 [R2+UR5+0x3], R15 ;  /* 0x0000030f02007988 */ /* 0x0001e20008000005 */
[----:B-1----:R-:W-:-:S03]  /*1900*/  IMAD.IADD R19, R17, 0x1, R16 ;  /* 0x0000000111137824 */ /* 0x002fc600078e0210 */
[----:B------:R0:W-:Y:S01]  /*1910*/  STS.U8 [R2+UR5+0x4], R17 ;  /* 0x0000041102007988 */ /* 0x0001e20008000005 */
[----:B------:R-:W-:-:S03]  /*1920*/  IMAD.IADD R21, R19, 0x1, R18 ;  /* 0x0000000113157824 */ /* 0x000fc600078e0212 */
[----:B------:R0:W-:Y:S01]  /*1930*/  STS.U8 [R2+UR5+0x5], R19 ;  /* 0x0000051302007988 */ /* 0x0001e20008000005 */
[----:B--2---:R-:W-:-:S03]  /*1940*/  IMAD.IADD R23, R21, 0x1, R20 ;  /* 0x0000000115177824 */ /* 0x004fc600078e0214 */
[----:B------:R0:W-:Y:S04]  /*1950*/  STS.U8 [R2+UR5+0x6], R21 ;  /* 0x0000061502007988 */ /* 0x0001e80008000005 */
[----:B------:R0:W-:Y:S01]  /*1960*/  STS.U8 [R2+UR5+0x7], R23 ;  /* 0x0000071702007988 */ /* 0x0001e20008000005 */
[----:B------:R-:W-:-:S04]  /*1970*/  UIADD3 UR5, UPT, UPT, UR5, 0x8, URZ ;  /* 0x0000000805057890 */ /* 0x000fc8000fffe0ff */
[----:B------:R-:W-:Y:S01]  /*1980*/  UISETP.NE.AND UP3, UPT, UR5, UR7, UPT ;  /* 0x000000070500728c */ /* 0x000fe2000bf65270 */
[----:B---3--:R-:W-:-:S08]  /*1990*/  IMAD.IADD R9, R23, 0x1, R8 ;  /* 0x0000000117097824 */ /* 0x008fd000078e0208 */
[----:B0-----:R-:W-:Y:S05]  /*19a0*/  BRA.U UP3, `(.L_x_45) ;  /* 0xfffffffd03947547 */ /* 0x001fea000b83ffff */
[----:B------:R-:W-:-:S05]  /*19b0*/  UMOV UR5, UR7 ;  /* 0x0000000700057c82 */ /* 0x000fca0008000000 */
.L_x_44:
[----:B------:R-:W-:Y:S05]  /*19c0*/  BRA.U !UP2, `(.L_x_46) ;  /* 0x000000010a6c7547 */ /* 0x000fea000b800000 */
[----:B------:R-:W-:Y:S02]  /*19d0*/  UISETP.GE.U32.AND UP2, UPT, UR15, 0x3, UPT ;  /* 0x000000030f00788c */ /* 0x000fe4000bf46070 */
[----:B------:R-:W-:-:S07]  /*19e0*/  UISETP.NE.AND UP3, UPT, UR16, URZ, UPT ;  /* 0x000000ff1000728c */ /* 0x000fce000bf65270 */
[----:B------:R-:W-:Y:S05]  /*19f0*/  BRA.U !UP2, `(.L_x_47) ;  /* 0x000000010a347547 */ /* 0x000fea000b800000 */
[----:B------:R-:W3:Y:S04]  /*1a00*/  LDS.U8 R8, [R2+UR5] ;  /* 0x0000000502087984 */ /* 0x000ee80008000000 */
[----:B------:R-:W5:Y:S04]  /*1a10*/  LDS.U8 R10, [R2+UR5+0x1] ;  /* 0x00000105020a7984 */ /* 0x000f680008000000 */
[----:B------:R-:W0:Y:S04]  /*1a20*/  LDS.U8 R12, [R2+UR5+0x2] ;  /* 0x00000205020c7984 */ /* 0x000e280008000000 */
[----:B------:R-:W2:Y:S04]  /*1a30*/  LDS.U8 R14, [R2+UR5+0x3] ;  /* 0x00000305020e7984 */ /* 0x000ea80008000000 */
[----:B------:R2:W-:Y:S01]  /*1a40*/  STS.U8 [R2+UR5], R9 ;  /* 0x0000000902007988 */ /* 0x0005e20008000005 */
[----:B---3--:R-:W-:-:S04]  /*1a50*/  IMAD.IADD R11, R9, 0x1, R8 ;  /* 0x00000001090b7824 */ /* 0x008fc800078e0208 */
[----:B-----5:R-:W-:Y:S01]  /*1a60*/  IMAD.IADD R13, R11, 0x1, R10 ;  /* 0x000000010b0d7824 */ /* 0x020fe200078e020a */
[----:B------:R3:W-:Y:S03]  /*1a70*/  STS.U8 [R2+UR5+0x1], R11 ;  /* 0x0000010b02007988 */ /* 0x0007e60008000005 */
[----:B0-----:R-:W-:Y:S01]  /*1a80*/  IMAD.IADD R15, R13, 0x1, R12 ;  /* 0x000000010d0f7824 */ /* 0x001fe200078e020c */
[----:B------:R3:W-:Y:S03]  /*1a90*/  STS.U8 [R2+UR5+0x2], R13 ;  /* 0x0000020d02007988 */ /* 0x0007e60008000005 */
[----:B--2---:R-:W-:Y:S01]  /*1aa0*/  IMAD.IADD R9, R15, 0x1, R14 ;  /* 0x000000010f097824 */ /* 0x004fe200078e020e */
[----:B------:R3:W-:Y:S01]  /*1ab0*/  STS.U8 [R2+UR5+0x3], R15 ;  /* 0x0000030f02007988 */ /* 0x0007e20008000005 */
[----:B------:R-:W-:-:S12]  /*1ac0*/  UIADD3 UR5, UPT, UPT, UR5, 0x4, URZ ;  /* 0x0000000405057890 */ /* 0x000fd8000fffe0ff */
.L_x_47:
[----:B------:R-:W-:Y:S05]  /*1ad0*/  BRA.U !UP3, `(.L_x_46) ;  /* 0x000000010b287547 */ /* 0x000fea000b800000 */
[----:B------:R-:W-:-:S09]  /*1ae0*/  UISETP.NE.AND UP2, UPT, UR17, URZ, UPT ;  /* 0x000000ff1100728c */ /* 0x000fd2000bf45270 */
[----:B------:R-:W-:Y:S05]  /*1af0*/  BRA.U !UP2, `(.L_x_48) ;  /* 0x000000010a1c7547 */ /* 0x000fea000b800000 */
[----:B------:R-:W3:Y:S04]  /*1b00*/  LDS.U8 R8, [R2+UR5] ;  /* 0x0000000502087984 */ /* 0x000ee80008000000 */
[----:B------:R-:W5:Y:S04]  /*1b10*/  LDS.U8 R10, [R2+UR5+0x1] ;  /* 0x00000105020a7984 */ /* 0x000f680008000000 */
[----:B------:R5:W-:Y:S01]  /*1b20*/  STS.U8 [R2+UR5], R9 ;  /* 0x0000000902007988 */ /* 0x000be20008000005 */
[----:B---3--:R-:W-:-:S04]  /*1b30*/  IMAD.IADD R11, R9, 0x1, R8 ;  /* 0x00000001090b7824 */ /* 0x008fc800078e0208 */
[----:B-----5:R-:W-:Y:S01]  /*1b40*/  IMAD.IADD R9, R11, 0x1, R10 ;  /* 0x000000010b097824 */ /* 0x020fe200078e020a */
[----:B------:R3:W-:Y:S01]  /*1b50*/  STS.U8 [R2+UR5+0x1], R11 ;  /* 0x0000010b02007988 */ /* 0x0007e20008000005 */
[----:B------:R-:W-:-:S12]  /*1b60*/  UIADD3 UR5, UPT, UPT, UR5, 0x2, URZ ;  /* 0x0000000205057890 */ /* 0x000fd8000fffe0ff */
.L_x_48:
[----:B------:R0:W-:Y:S02]  /*1b70*/  STS.U8 [R2+UR5], R9 ;  /* 0x0000000902007988 */ /* 0x0001e40008000005 */
.L_x_46:
[----:B------:R-:W1:Y:S01]  /*1b80*/  LDS.U8 R8, [R2+UR6+-0x1] ;  /* 0xffffff0602087984 */ /* 0x000e620008000000 */
[----:B0-----:R-:W-:Y:S01]  /*1b90*/  IMAD.MOV.U32 R9, RZ, RZ, 0x1 ;  /* 0x00000001ff097424 */ /* 0x001fe200078e00ff */
[----:B------:R-:W-:Y:S01]  /*1ba0*/  UMOV UR5, URZ ;  /* 0x000000ff00057c82 */ /* 0x000fe20008000000 */
[----:B-1----:R-:W-:-:S03]  /*1bb0*/  IMAD.IADD R7, R7, 0x1, R8 ;  /* 0x0000000107077824 */ /* 0x002fc600078e0208 */
[----:B------:R-:W-:Y:S01]  /*1bc0*/  SHF.L.U32 R8, R9, UR4, RZ ;  /* 0x0000000409087c19 */ /* 0x000fe200080006ff */
[----:B------:R-:W-:Y:S06]  /*1bd0*/  BRA.U !UP1, `(.L_x_49) ;  /* 0x0000000509147547 */ /* 0x000fec000b800000 */
[----:B------:R-:W-:-:S05]  /*1be0*/  UMOV UR5, URZ ;  /* 0x000000ff00057c82 */ /* 0x000fca0008000000 */
.L_x_50:
[----:B0--3--:R-:W0:Y:S01]  /*1bf0*/  LDS.U8 R11, [R0+UR5] ;  /* 0x00000005000b7984 */ /* 0x009e220008000000 */
[----:B------:R-:W-:-:S05]  /*1c00*/  VIADD R9, R0, UR5 ;  /* 0x0000000500097c36 */ /* 0x000fca0008000000 */
[----:B------:R-:W1:Y:S01]  /*1c10*/  LDS.U8 R10, [R9+UR10] ;  /* 0x0000000a090a7984 */ /* 0x000e620008000000 */
[----:B0-----:R-:W-:-:S13]  /*1c20*/  LOP3.LUT P0, RZ, R11, 0xff, R8, 0x80, !PT ;  /* 0x000000ff0bff7812 */ /* 0x001fda0007808008 */
[----:B-1----:R-:W-:Y:S01]  /*1c30*/  @P0 IADD3 R12, PT, PT, -R10, UR5, R7 ;  /* 0x000000050a0c0c10 */ /* 0x002fe2000fffe107 */
[----:B------:R-:W-:-:S04]  /*1c40*/  @!P0 IMAD.MOV.U32 R12, RZ, RZ, R10 ;  /* 0x000000ffff0c8224 */ /* 0x000fc800078e000a */
[----:B------:R-:W-:-:S05]  /*1c50*/  IMAD.IADD R12, R3, 0x1, R12 ;  /* 0x00000001030c7824 */ /* 0x000fca00078e020c */
[----:B------:R-:W-:Y:S04]  /*1c60*/  STS.U8 [R12], R11 ;  /* 0x0000000b0c007388 */ /* 0x000fe80000000000 */
[----:B------:R-:W0:Y:S02]  /*1c70*/  LDS.U8 R13, [R0+UR5+0x1] ;  /* 0x00000105000d7984 */ /* 0x000e240008000000 */
[----:B0-----:R-:W-:-:S13]  /*1c80*/  LOP3.LUT P0, RZ, R13, 0xff, R8, 0x80, !PT ;  /* 0x000000ff0dff7812 */ /* 0x001fda0007808008 */
[----:B------:R-:W0:Y:S02]  /*1c90*/  @P0 LDS.U8 R10, [R9+UR10+0x1] ;  /* 0x0000010a090a0984 */ /* 0x000e240008000000 */
[----:B0-----:R-:W-:-:S05]  /*1ca0*/  @P0 IADD3 R10, PT, PT, -R10, UR5, R7 ;  /* 0x000000050a0a0c10 */ /* 0x001fca000fffe107 */
[----:B------:R-:W-:-:S06]  /*1cb0*/  @P0 VIADD R10, R10, 0x1 ;  /* 0x000000010a0a0836 */ /* 0x000fcc0000000000 */
[----:B------:R-:W0:Y:S02]  /*1cc0*/  @!P0 LDS.U8 R10, [R9+UR10+0x1] ;  /* 0x0000010a090a8984 */ /* 0x000e240008000000 */
[----:B0-----:R-:W-:-:S05]  /*1cd0*/  IMAD.IADD R10, R3, 0x1, R10 ;  /* 0x00000001030a7824 */ /* 0x001fca00078e020a */
        /* <DEDUP_REMOVED lines=44> */
[----:B0-----:R-:W-:Y:S01]  /*1fa0*/  @P0 IADD3 R10, PT, PT, -R10, UR5, R7 ;  /* 0x000000050a0a0c10 */ /* 0x001fe2000fffe107 */
[----:B------:R-:W-:-:S04]  /*1fb0*/  UIADD3 UR5, UPT, UPT, UR5, 0x8, URZ ;  /* 0x0000000805057890 */ /* 0x000fc8000fffe0ff */
[----:B------:R-:W-:Y:S01]  /*1fc0*/  @P0 VIADD R10, R10, 0x7 ;  /* 0x000000070a0a0836 */ /* 0x000fe20000000000 */
[----:B------:R-:W-:-:S05]  /*1fd0*/  UISETP.NE.AND UP1, UPT, UR5, UR7, UPT ;  /* 0x000000070500728c */ /* 0x000fca000bf25270 */
[----:B------:R-:W0:Y:S02]  /*1fe0*/  @!P0 LDS.U8 R10, [R9+UR10+0x7] ;  /* 0x0000070a090a8984 */ /* 0x000e240008000000 */
[----:B0-----:R-:W-:-:S05]  /*1ff0*/  IMAD.IADD R10, R3, 0x1, R10 ;  /* 0x00000001030a7824 */ /* 0x001fca00078e020a */
[----:B------:R0:W-:Y:S01]  /*2000*/  STS.U8 [R10], R13 ;  /* 0x0000000d0a007388 */ /* 0x0001e20000000000 */
[----:B------:R-:W-:Y:S05]  /*2010*/  BRA.U UP1, `(.L_x_50) ;  /* 0xfffffff901f47547 */ /* 0x000fea000b83ffff */
[----:B------:R-:W-:-:S05]  /*2020*/  UMOV UR5, UR7 ;  /* 0x0000000700057c82 */ /* 0x000fca0008000000 */
.L_x_49:
[----:B------:R-:W-:-:S09]  /*2030*/  UISETP.NE.AND UP1, UPT, UR14, URZ, UPT ;  /* 0x000000ff0e00728c */ /* 0x000fd2000bf25270 */
[----:B------:R-:W-:Y:S05]  /*2040*/  BRA.U !UP1, `(.L_x_51) ;  /* 0x0000000509007547 */ /* 0x000fea000b800000 */
[----:B------:R-:W-:Y:S02]  /*2050*/  UISETP.GE.U32.AND UP2, UPT, UR15, 0x3, UPT ;  /* 0x000000030f00788c */ /* 0x000fe4000bf46070 */
[----:B------:R-:W-:-:S07]  /*2060*/  UISETP.NE.AND UP3, UPT, UR16, URZ, UPT ;  /* 0x000000ff1000728c */ /* 0x000fce000bf65270 */
[----:B------:R-:W-:Y:S05]  /*2070*/  BRA.U !UP2, `(.L_x_52) ;  /* 0x000000010a847547 */ /* 0x000fea000b800000 */
[----:B---3--:R-:W1:Y:S01]  /*2080*/  LDS.U8 R11, [R0+UR5] ;  /* 0x00000005000b7984 */ /* 0x008e620008000000 */
[----:B------:R-:W-:-:S05]  /*2090*/  VIADD R9, R0, UR5 ;  /* 0x0000000500097c36 */ /* 0x000fca0008000000 */
[----:B0-----:R-:W0:Y:S01]  /*20a0*/  LDS.U8 R10, [R9+UR10] ;  /* 0x0000000a090a7984 */ /* 0x001e220008000000 */
[----:B-1----:R-:W-:-:S13]  /*20b0*/  LOP3.LUT P0, RZ, R11, 0xff, R8, 0x80, !PT ;  /* 0x000000ff0bff7812 */ /* 0x002fda0007808008 */
[----:B0-----:R-:W-:Y:S01]  /*20c0*/  @P0 IADD3 R12, PT, PT, -R10, UR5, R7 ;  /* 0x000000050a0c0c10 */ /* 0x001fe2000fffe107 */
        /* <DEDUP_REMOVED lines=24> */
[----:B------:R-:W-:-:S06]  /*2250*/  @P0 VIADD R10, R10, 0x3 ;  /* 0x000000030a0a0836 */ /* 0x000fcc0000000000 */
[----:B------:R-:W0:Y:S02]  /*2260*/  @!P0 LDS.U8 R10, [R9+UR10+0x3] ;  /* 0x0000030a090a8984 */ /* 0x000e240008000000 */
[----:B0-----:R-:W-:-:S05]  /*2270*/  IMAD.IADD R10, R3, 0x1, R10 ;  /* 0x00000001030a7824 */ /* 0x001fca00078e020a */
[----:B------:R1:W-:Y:S02]  /*2280*/  STS.U8 [R10], R11 ;  /* 0x0000000b0a007388 */ /* 0x0003e40000000000 */
.L_x_52:
[----:B------:R-:W-:Y:S05]  /*2290*/  BRA.U !UP3, `(.L_x_51) ;  /* 0x000000010b6c7547 */ /* 0x000fea000b800000 */
[----:B------:R-:W-:-:S09]  /*22a0*/  UISETP.NE.AND UP2, UPT, UR17, URZ, UPT ;  /* 0x000000ff1100728c */ /* 0x000fd2000bf45270 */
[----:B------:R-:W-:Y:S05]  /*22b0*/  BRA.U !UP2, `(.L_x_53) ;  /* 0x000000010a447547 */ /* 0x000fea000b800000 */
[----:B------:R-:W5:Y:S01]  /*22c0*/  LDS.U8 R9, [R0+UR5] ;  /* 0x0000000500097984 */ /* 0x000f620008000000 */
[----:B0--3--:R-:W-:-:S05]  /*22d0*/  VIADD R13, R0, UR5 ;  /* 0x00000005000d7c36 */ /* 0x009fca0008000000 */
[----:B-1----:R-:W0:Y:S01]  /*22e0*/  LDS.U8 R10, [R13+UR10] ;  /* 0x0000000a0d0a7984 */ /* 0x002e220008000000 */
[----:B-----5:R-:W-:-:S13]  /*22f0*/  LOP3.LUT P0, RZ, R9, 0xff, R8, 0x80, !PT ;  /* 0x000000ff09ff7812 */ /* 0x020fda0007808008 */
[----:B0-----:R-:W-:Y:S01]  /*2300*/  @P0 IADD3 R12, PT, PT, -R10, UR5, R7 ;  /* 0x000000050a0c0c10 */ /* 0x001fe2000fffe107 */
[----:B------:R-:W-:-:S04]  /*2310*/  @!P0 IMAD.MOV.U32 R12, RZ, RZ, R10 ;  /* 0x000000ffff0c8224 */ /* 0x000fc800078e000a */
[----:B------:R-:W-:-:S05]  /*2320*/  IMAD.IADD R12, R3, 0x1, R12 ;  /* 0x00000001030c7824 */ /* 0x000fca00078e020c */
        /* <DEDUP_REMOVED lines=10> */
.L_x_53:
[----:B------:R-:W5:Y:S01]  /*23d0*/  LDS.U8 R9, [R0+UR5] ;  /* 0x0000000500097984 */ /* 0x000f620008000000 */
[----:B01----:R-:W-:-:S06]  /*23e0*/  VIADD R10, R0, UR5 ;  /* 0x00000005000a7c36 */ /* 0x003fcc0008000000 */
[----:B------:R-:W0:Y:S01]  /*23f0*/  LDS.U8 R10, [R10+UR10] ;  /* 0x0000000a0a0a7984 */ /* 0x000e220008000000 */
[----:B-----5:R-:W-:-:S13]  /*2400*/  LOP3.LUT P0, RZ, R9, 0xff, R8, 0x80, !PT ;  /* 0x000000ff09ff7812 */ /* 0x020fda0007808008 */
[----:B0-----:R-:W-:Y:S01]  /*2410*/  @P0 IADD3 R8, PT, PT, -R10, UR5, R7 ;  /* 0x000000050a080c10 */ /* 0x001fe2000fffe107 */
[----:B------:R-:W-:-:S04]  /*2420*/  @!P0 IMAD.MOV.U32 R8, RZ, RZ, R10 ;  /* 0x000000ffff088224 */ /* 0x000fc800078e000a */
[----:B------:R-:W-:-:S05]  /*2430*/  IMAD.IADD R8, R3, 0x1, R8 ;  /* 0x0000000103087824 */ /* 0x000fca00078e0208 */
[----:B------:R0:W-:Y:S02]  /*2440*/  STS.U8 [R8], R9 ;  /* 0x0000000908007388 */ /* 0x0001e40000000000 */
.L_x_51:
[----:B------:R-:W-:Y:S01]  /*2450*/  UISETP.GE.U32.AND UP2, UPT, UR6, 0x10, UPT ;  /* 0x000000100600788c */ /* 0x000fe2000bf46070 */
[----:B------:R-:W-:-:S08]  /*2460*/  UMOV UR5, URZ ;  /* 0x000000ff00057c82 */ /* 0x000fd00008000000 */
[----:B------:R-:W-:Y:S05]  /*2470*/  BRA.U !UP2, `(.L_x_54) ;  /* 0x000000010a947547 */ /* 0x000fea000b800000 */
[----:B------:R-:W-:-:S05]  /*2480*/  UMOV UR5, URZ ;  /* 0x000000ff00057c82 */ /* 0x000fca0008000000 */
.L_x_55:
[----:B------:R-:W5:Y:S04]  /*2490*/  LDS.U8 R7, [R3+UR5] ;  /* 0x0000000503077984 */ /* 0x000f680008000000 */
[----:B-----5:R-:W-:Y:S04]  /*24a0*/  STS.U8 [R0+UR5], R7 ;  /* 0x0000000700007988 */ /* 0x020fe80008000005 */
[----:B0-----:R-:W0:Y:S04]  /*24b0*/  LDS.U8 R9, [R3+UR5+0x1] ;  /* 0x0000010503097984 */ /* 0x001e280008000000 */
[----:B0-----:R-:W-:Y:S04]  /*24c0*/  STS.U8 [R0+UR5+0x1], R9 ;  /* 0x0000010900007988 */ /* 0x001fe80008000005 */
[----:B-1-3--:R-:W0:Y:S04]  /*24d0*/  LDS.U8 R11, [R3+UR5+0x2] ;  /* 0x00000205030b7984 */ /* 0x00ae280008000000 */
[----:B0-----:R-:W-:Y:S04]  /*24e0*/  STS.U8 [R0+UR5+0x2], R11 ;  /* 0x0000020b00007988 */ /* 0x001fe80008000005 */
[----:B------:R-:W0:Y:S04]  /*24f0*/  LDS.U8 R13, [R3+UR5+0x3] ;  /* 0x00000305030d7984 */ /* 0x000e280008000000 */
        /* <DEDUP_REMOVED lines=24> */
[----:B0-----:R0:W-:Y:S01]  /*2680*/  STS.U8 [R0+UR5+0xf], R13 ;  /* 0x00000f0d00007988 */ /* 0x0011e20008000005 */
[----:B------:R-:W-:-:S04]  /*2690*/  UIADD3 UR5, UPT, UPT, UR5, 0x10, URZ ;  /* 0x0000001005057890 */ /* 0x000fc8000fffe0ff */
[----:B------:R-:W-:-:S09]  /*26a0*/  UISETP.NE.AND UP2, UPT, UR5, UR8, UPT ;  /* 0x000000080500728c */ /* 0x000fd2000bf45270 */
[----:B0-----:R-:W-:Y:S05]  /*26b0*/  BRA.U UP2, `(.L_x_55) ;  /* 0xfffffffd02747547 */ /* 0x001fea000b83ffff */
[----:B------:R-:W-:-:S05]  /*26c0*/  UMOV UR5, UR8 ;  /* 0x0000000800057c82 */ /* 0x000fca0008000000 */
.L_x_54:
[----:B------:R-:W-:-:S09]  /*26d0*/  UISETP.NE.AND UP2, UPT, UR18, URZ, UPT ;  /* 0x000000ff1200728c */ /* 0x000fd2000bf45270 */
[----:B------:R-:W-:Y:S05]  /*26e0*/  BRA.U !UP2, `(.L_x_56) ;  /* 0x000000010a847547 */ /* 0x000fea000b800000 */
[----:B------:R-:W-:Y:S05]  /*26f0*/  BRA.U !UP0, `(.L_x_57) ;  /* 0x0000000108447547 */ /* 0x000fea000b800000 */
        /* <DEDUP_REMOVED lines=16> */
[----:B------:R-:W-:-:S12]  /*2800*/  UIADD3 UR5, UPT, UPT, UR5, 0x8, URZ ;  /* 0x0000000805057890 */ /* 0x000fd8000fffe0ff */
.L_x_57:
[----:B------:R-:W-:Y:S05]  /*2810*/  BRA.U !UP1, `(.L_x_56) ;  /* 0x0000000109387547 */ /* 0x000fea000b800000 */
[----:B------:R-:W-:Y:S01]  /*2820*/  UISETP.GE.U32.AND UP1, UPT, UR15, 0x3, UPT ;  /* 0x000000030f00788c */ /* 0x000fe2000bf26070 */
[----:B------:R-:W-:-:S08]  /*2830*/  ISETP.NE.AND P0, PT, RZ, UR16, PT ;  /* 0x00000010ff007c0c */ /* 0x000fd0000bf05270 */
        /* <DEDUP_REMOVED lines=8> */
[----:B0-----:R0:W-:Y:S01]  /*28c0*/  STS.U8 [R0+UR5+0x3], R13 ;  /* 0x0000030d00007988 */ /* 0x0011e20008000005 */
[----:B------:R-:W-:-:S12]  /*28d0*/  UIADD3 UR5, UPT, UPT, UR5, 0x4, URZ ;  /* 0x0000000405057890 */ /* 0x000fd8000fffe0ff */
.L_x_58:
[----:B------:R-:W5:Y:S04]  /*28e0*/  @P0 LDS.U8 R7, [R3+UR5] ;  /* 0x0000000503070984 */ /* 0x000f680008000000 */
[----:B-----5:R0:W-:Y:S02]  /*28f0*/  @P0 STS.U8 [R0+UR5], R7 ;  /* 0x0000000700000988 */ /* 0x0201e40008000005 */
.L_x_56:
[----:B------:R-:W-:-:S04]  /*2900*/  UIADD3 UR4, UPT, UPT, UR4, 0x1, URZ ;  /* 0x0000000104047890 */ /* 0x000fc8000fffe0ff */
[----:B------:R-:W-:-:S09]  /*2910*/  UISETP.NE.AND UP1, UPT, UR4, 0x8, UPT ;  /* 0x000000080400788c */ /* 0x000fd2000bf25270 */
[----:B------:R-:W-:Y:S05]  /*2920*/  BRA.U UP1, `(.L_x_59) ;  /* 0xffffffe9010c7547 */ /* 0x000fea000b83ffff */
.L_x_38:
[----:B0-----:R-:W-:Y:S01]  /*2930*/  IMAD.U32 R0, RZ, RZ, UR10 ;  /* 0x0000000aff007e24 */ /* 0x001fe2000f8e00ff */
[----:B------:R-:W3:Y:S04]  /*2940*/  LDCU.64 UR4, c[0x0][0x388] ;  /* 0x00007100ff0477ac */ /* 0x000ee80008000a00 */
[----:B------:R-:W-:-:S05]  /*2950*/  LEA.HI R0, R0, R3, RZ, 0x1f ;  /* 0x0000000300007211 */ /* 0x000fca00078ff8ff */
[----:B------:R-:W0:Y:S01]  /*2960*/  LDS.U8 R5, [R0] ;  /* 0x0000000000057984 */ /* 0x000e220000000000 */
[----:B---3--:R-:W-:-:S04]  /*2970*/  IADD3 R2, P0, PT, R4, UR4, RZ ;  /* 0x0000000404027c10 */ /* 0x008fc8000ff1e0ff */
[----:B------:R-:W-:-:S05]  /*2980*/  LEA.HI.X.SX32 R3, R4, UR5, 0x1, P0 ;  /* 0x0000000504037c11 */ /* 0x000fca00080f0eff */
[----:B0-----:R-:W-:Y:S01]  /*2990*/  STG.E.U8 desc[UR12][R2.64], R5 ;  /* 0x0000000502007986 */ /* 0x001fe2000c10110c */
[----:B------:R-:W-:Y:S05]  /*29a0*/  EXIT ;  /* 0x000000000000794d */ /* 0x000fea0003800000 */
.L_x_60:
[----:B------:R-:W-:-:S00]  /*29b0*/  BRA `(.L_x_60) ;  /* 0xfffffffc00fc7947 */ /* 0x000fc0000383ffff */
[----:B------:R-:W-:-:S00]  /*29c0*/  NOP ;  /* 0x0000000000007918 */ /* 0x000fc00000000000 */
        /* <DEDUP_REMOVED lines=11> */
.L_x_61:


//--------------------- .nv.shared._Z24filtro_mediana_kernel_v3PhS_iii --------------------------
	.section	.nv.shared._Z24filtro_mediana_kernel_v3PhS_iii,"aw",@nobits
	.sectionflags	@""
	.align	16
	.zero		1024


//--------------------- .nv.shared.reserved.0     --------------------------
	.section	.nv.shared.reserved.0,"aw",@nobits
	.weak		__nv_reservedSMEM_offset_0_alias
	.size		__nv_reservedSMEM_offset_0_alias, 0, 64
	.other		__nv_reservedSMEM_offset_0_alias,@"STO_CUDA_RESERVED_SHARED STV_DEFAULT"
__nv_reservedSMEM_offset_0_alias:
	.zero		0
	.zero		64


//--------------------- .nv.constant0._Z24filtro_mediana_kernel_v3PhS_iii --------------------------
	.section	.nv.constant0._Z24filtro_mediana_kernel_v3PhS_iii,"a",@progbits
	.sectionflags	@""
	.align	4
.nv.constant0._Z24filtro_mediana_kernel_v3PhS_iii:
	.zero		924


//--------------------- SYMBOLS --------------------------

	.type		.nv.reservedSmem.offset0,@object
	.size		.nv.reservedSmem.offset0,0x4
	.type		.nv.reservedSmem.cap,@object
	.size		.nv.reservedSmem.cap,0x4
